	.target	sm_100a

	.elftype	@"ET_EXEC"


//--------------------- .note.nv.tkinfo           --------------------------
	.section	.note.nv.tkinfo,"",@"SHT_NOTE"
	.sectionflags	@"SHF_NOTE_NV_TKINFO"
	.tkinfo
        /*0018*/ 	.word	0x00000002
        /*0030*/ 	.string	""
        /*0030*/ 	.string	"ptxas"
        /*0030*/ 	.string	"Cuda compilation tools, release 13.0, V13.0.88"
        /*0030*/ 	.string	"Build cuda_13.0.r13.0/compiler.36424714_0"
        /*0030*/ 	.string	"-arch sm_100a -m 64 "



//--------------------- .note.nv.cuinfo           --------------------------
	.section	.note.nv.cuinfo,"",@"SHT_NOTE"
	.sectionflags	@"SHF_NOTE_NV_CUINFO"
        /*0018*/ 	.short	0x0002
        /*001a*/ 	.short	0x0064
        /*001c*/ 	.short	0x0082
	.zero		2


//--------------------- .nv.info                  --------------------------
	.section	.nv.info,"",@"SHT_CUDA_INFO"
	.align	4


	//----- nvinfo : EIATTR_REGCOUNT
	.align		4
        /*0000*/ 	.byte	0x04, 0x2f
        /*0002*/ 	.short	(.L_29 - .L_28)
	.align		4
.L_28:
        /*0004*/ 	.word	index@(_Z22cuda_vector_add_kernelP6__halfPKS_ii)
        /*0008*/ 	.word	0x0000001e


	//----- nvinfo : EIATTR_FRAME_SIZE
	.align		4
.L_29:
        /*000c*/ 	.byte	0x04, 0x11
        /*000e*/ 	.short	(.L_31 - .L_30)
	.align		4
.L_30:
        /*0010*/ 	.word	index@(_Z22cuda_vector_add_kernelP6__halfPKS_ii)
        /*0014*/ 	.word	0x00000000


	//----- nvinfo : EIATTR_REGCOUNT
	.align		4
.L_31:
        /*0018*/ 	.byte	0x04, 0x2f
        /*001a*/ 	.short	(.L_33 - .L_32)
	.align		4
.L_32:
        /*001c*/ 	.word	index@(_Z22cuda_vector_set_kernelP6__halfPKS_ii)
        /*0020*/ 	.word	0x0000001d


	//----- nvinfo : EIATTR_FRAME_SIZE
	.align		4
.L_33:
        /*0024*/ 	.byte	0x04, 0x11
        /*0026*/ 	.short	(.L_35 - .L_34)
	.align		4
.L_34:
        /*0028*/ 	.word	index@(_Z22cuda_vector_set_kernelP6__halfPKS_ii)
        /*002c*/ 	.word	0x00000000


	//----- nvinfo : EIATTR_REGCOUNT
	.align		4
.L_35:
        /*0030*/ 	.byte	0x04, 0x2f
        /*0032*/ 	.short	(.L_37 - .L_36)
	.align		4
.L_36:
        /*0034*/ 	.word	index@(_Z27cuda_vector_add_int4_kernelP6__halfPKS_ii)
        /*0038*/ 	.word	0x0000001f


	//----- nvinfo : EIATTR_FRAME_SIZE
	.align		4
.L_37:
        /*003c*/ 	.byte	0x04, 0x11
        /*003e*/ 	.short	(.L_39 - .L_38)
	.align		4
.L_38:
        /*0040*/ 	.word	index@(_Z27cuda_vector_add_int4_kernelP6__halfPKS_ii)
        /*0044*/ 	.word	0x00000000


	//----- nvinfo : EIATTR_REGCOUNT
	.align		4
.L_39:
        /*0048*/ 	.byte	0x04, 0x2f
        /*004a*/ 	.short	(.L_41 - .L_40)
	.align		4
.L_40:
        /*004c*/ 	.word	index@(_Z27cuda_vector_set_int4_kernelP6__halfPKS_ii)
        /*0050*/ 	.word	0x00000020


	//----- nvinfo : EIATTR_FRAME_SIZE
	.align		4
.L_41:
        /*0054*/ 	.byte	0x04, 0x11
        /*0056*/ 	.short	(.L_43 - .L_42)
	.align		4
.L_42:
        /*0058*/ 	.word	index@(_Z27cuda_vector_set_int4_kernelP6__halfPKS_ii)
        /*005c*/ 	.word	0x00000000


	//----- nvinfo : EIATTR_MIN_STACK_SIZE
	.align		4
.L_43:
        /*0060*/ 	.byte	0x04, 0x12
        /*0062*/ 	.short	(.L_45 - .L_44)
	.align		4
.L_44:
        /*0064*/ 	.word	index@(_Z27cuda_vector_set_int4_kernelP6__halfPKS_ii)
        /*0068*/ 	.word	0x00000000


	//----- nvinfo : EIATTR_MIN_STACK_SIZE
	.align		4
.L_45:
        /*006c*/ 	.byte	0x04, 0x12
        /*006e*/ 	.short	(.L_47 - .L_46)
	.align		4
.L_46:
        /*0070*/ 	.word	index@(_Z27cuda_vector_add_int4_kernelP6__halfPKS_ii)
        /*0074*/ 	.word	0x00000000


	//----- nvinfo : EIATTR_MIN_STACK_SIZE
	.align		4
.L_47:
        /*0078*/ 	.byte	0x04, 0x12
        /*007a*/ 	.short	(.L_49 - .L_48)
	.align		4
.L_48:
        /*007c*/ 	.word	index@(_Z22cuda_vector_set_kernelP6__halfPKS_ii)
        /*0080*/ 	.word	0x00000000


	//----- nvinfo : EIATTR_MIN_STACK_SIZE
	.align		4
.L_49:
        /*0084*/ 	.byte	0x04, 0x12
        /*0086*/ 	.short	(.L_51 - .L_50)
	.align		4
.L_50:
        /*0088*/ 	.word	index@(_Z22cuda_vector_add_kernelP6__halfPKS_ii)
        /*008c*/ 	.word	0x00000000
.L_51:


//--------------------- .nv.compat                --------------------------
	.section	.nv.compat,"",@"SHT_CUDA_COMPAT_INFO"
	.align	4
        /*0000*/ 	.byte	0x02, 0x09, 0x01, 0x00, 0x02, 0x02, 0x01, 0x00, 0x02, 0x05, 0x05, 0x00, 0x03, 0x07, 0x01, 0x01
        /*0010*/ 	.byte	0x02, 0x03, 0x00, 0x00, 0x02, 0x06, 0x01, 0x00, 0x04, 0x0b, 0x08, 0x00, 0x09, 0x00, 0x00, 0x00
        /*0020*/ 	.byte	0x00, 0x00, 0x00, 0x00


//--------------------- .nv.info._Z27cuda_vector_set_int4_kernelP6__halfPKS_ii --------------------------
	.section	.nv.info._Z27cuda_vector_set_int4_kernelP6__halfPKS_ii,"",@"SHT_CUDA_INFO"
	.sectionflags	@""
	.align	4


	//----- nvinfo : EIATTR_CUDA_API_VERSION
	.align		4
        /*0000*/ 	.byte	0x04, 0x37
        /*0002*/ 	.short	(.L_53 - .L_52)
.L_52:
        /*0004*/ 	.word	0x00000082


	//----- nvinfo : EIATTR_KPARAM_INFO
	.align		4
.L_53:
        /*0008*/ 	.byte	0x04, 0x17
        /*000a*/ 	.short	(.L_55 - .L_54)
.L_54:
        /*000c*/ 	.word	0x00000000
        /*0010*/ 	.short	0x0003
        /*0012*/ 	.short	0x0014
        /*0014*/ 	.byte	0x00, 0xf0, 0x11, 0x00


	//----- nvinfo : EIATTR_KPARAM_INFO
	.align		4
.L_55:
        /*0018*/ 	.byte	0x04, 0x17
        /*001a*/ 	.short	(.L_57 - .L_56)
.L_56:
        /*001c*/ 	.word	0x00000000
        /*0020*/ 	.short	0x0002
        /*0022*/ 	.short	0x0010
        /*0024*/ 	.byte	0x00, 0xf0, 0x11, 0x00


	//----- nvinfo : EIATTR_KPARAM_INFO
	.align		4
.L_57:
        /*0028*/ 	.byte	0x04, 0x17
        /*002a*/ 	.short	(.L_59 - .L_58)
.L_58:
        /*002c*/ 	.word	0x00000000
        /*0030*/ 	.short	0x0001
        /*0032*/ 	.short	0x0008
        /*0034*/ 	.byte	0x00, 0xf5, 0x21, 0x00


	//----- nvinfo : EIATTR_KPARAM_INFO
	.align		4
.L_59:
        /*0038*/ 	.byte	0x04, 0x17
        /*003a*/ 	.short	(.L_61 - .L_60)
.L_60:
        /*003c*/ 	.word	0x00000000
        /*0040*/ 	.short	0x0000
        /*0042*/ 	.short	0x0000
        /*0044*/ 	.byte	0x00, 0xf5, 0x21, 0x00


	//----- nvinfo : EIATTR_SPARSE_MMA_MASK
	.align		4
.L_61:
        /*0048*/ 	.byte	0x03, 0x50
        /*004a*/ 	.short	0x0000


	//----- nvinfo : EIATTR_MAXREG_COUNT
	.align		4
        /*004c*/ 	.byte	0x03, 0x1b
        /*004e*/ 	.short	0x00ff


	//----- nvinfo : EIATTR_MERCURY_ISA_VERSION
	.align		4
        /*0050*/ 	.byte	0x03, 0x5f
        /*0052*/ 	.short	0x0101


	//----- nvinfo : EIATTR_VRC_CTA_INIT_COUNT
	.align		4
        /*0054*/ 	.byte	0x02, 0x4a
	.zero		1
	.zero		1


	//----- nvinfo : EIATTR_EXIT_INSTR_OFFSETS
	.align		4
        /*0058*/ 	.byte	0x04, 0x1c
        /*005a*/ 	.short	(.L_63 - .L_62)


	//   ....[0]....
.L_62:
        /*005c*/ 	.word	0x000000b0


	//   ....[1]....
        /*0060*/ 	.word	0x00000130


	//   ....[2]....
        /*0064*/ 	.word	0x00000650


	//   ....[3]....
        /*0068*/ 	.word	0x00000830


	//   ....[4]....
        /*006c*/ 	.word	0x00000950


	//   ....[5]....
        /*0070*/ 	.word	0x000009c0


	//----- nvinfo : EIATTR_CBANK_PARAM_SIZE
	.align		4
.L_63:
        /*0074*/ 	.byte	0x03, 0x19
        /*0076*/ 	.short	0x0018


	//----- nvinfo : EIATTR_PARAM_CBANK
	.align		4
        /*0078*/ 	.byte	0x04, 0x0a
        /*007a*/ 	.short	(.L_65 - .L_64)
	.align		4
.L_64:
        /*007c*/ 	.word	index@(.nv.constant0._Z27cuda_vector_set_int4_kernelP6__halfPKS_ii)
        /*0080*/ 	.short	0x0380
        /*0082*/ 	.short	0x0018


	//----- nvinfo : EIATTR_SW_WAR
	.align		4
.L_65:
        /*0084*/ 	.byte	0x04, 0x36
        /*0086*/ 	.short	(.L_67 - .L_66)
.L_66:
        /*0088*/ 	.word	0x00000008
.L_67:


//--------------------- .nv.info._Z27cuda_vector_add_int4_kernelP6__halfPKS_ii --------------------------
	.section	.nv.info._Z27cuda_vector_add_int4_kernelP6__halfPKS_ii,"",@"SHT_CUDA_INFO"
	.sectionflags	@""
	.align	4


	//----- nvinfo : EIATTR_CUDA_API_VERSION
	.align		4
        /*0000*/ 	.byte	0x04, 0x37
        /*0002*/ 	.short	(.L_69 - .L_68)
.L_68:
        /*0004*/ 	.word	0x00000082


	//----- nvinfo : EIATTR_KPARAM_INFO
	.align		4
.L_69:
        /*0008*/ 	.byte	0x04, 0x17
        /*000a*/ 	.short	(.L_71 - .L_70)
.L_70:
        /*000c*/ 	.word	0x00000000
        /*0010*/ 	.short	0x0003
        /*0012*/ 	.short	0x0014
        /*0014*/ 	.byte	0x00, 0xf0, 0x11, 0x00


	//----- nvinfo : EIATTR_KPARAM_INFO
	.align		4
.L_71:
        /*0018*/ 	.byte	0x04, 0x17
        /*001a*/ 	.short	(.L_73 - .L_72)
.L_72:
        /*001c*/ 	.word	0x00000000
        /*0020*/ 	.short	0x0002
        /*0022*/ 	.short	0x0010
        /*0024*/ 	.byte	0x00, 0xf0, 0x11, 0x00


	//----- nvinfo : EIATTR_KPARAM_INFO
	.align		4
.L_73:
        /*0028*/ 	.byte	0x04, 0x17
        /*002a*/ 	.short	(.L_75 - .L_74)
.L_74:
        /*002c*/ 	.word	0x00000000
        /*0030*/ 	.short	0x0001
        /*0032*/ 	.short	0x0008
        /*0034*/ 	.byte	0x00, 0xf5, 0x21, 0x00


	//----- nvinfo : EIATTR_KPARAM_INFO
	.align		4
.L_75:
        /*0038*/ 	.byte	0x04, 0x17
        /*003a*/ 	.short	(.L_77 - .L_76)
.L_76:
        /*003c*/ 	.word	0x00000000
        /*0040*/ 	.short	0x0000
        /*0042*/ 	.short	0x0000
        /*0044*/ 	.byte	0x00, 0xf5, 0x21, 0x00


	//----- nvinfo : EIATTR_SPARSE_MMA_MASK
	.align		4
.L_77:
        /*0048*/ 	.byte	0x03, 0x50
        /*004a*/ 	.short	0x0000


	//----- nvinfo : EIATTR_MAXREG_COUNT
	.align		4
        /*004c*/ 	.byte	0x03, 0x1b
        /*004e*/ 	.short	0x00ff


	//----- nvinfo : EIATTR_MERCURY_ISA_VERSION
	.align		4
        /*0050*/ 	.byte	0x03, 0x5f
        /*0052*/ 	.short	0x0101


	//----- nvinfo : EIATTR_VRC_CTA_INIT_COUNT
	.align		4
        /*0054*/ 	.byte	0x02, 0x4a
	.zero		1
	.zero		1


	//----- nvinfo : EIATTR_EXIT_INSTR_OFFSETS
	.align		4
        /*0058*/ 	.byte	0x04, 0x1c
        /*005a*/ 	.short	(.L_79 - .L_78)


	//   ....[0]....
.L_78:
        /*005c*/ 	.word	0x000000b0


	//   ....[1]....
        /*0060*/ 	.word	0x00000120


	//   ....[2]....
        /*0064*/ 	.word	0x000002c0


	//   ....[3]....
        /*0068*/ 	.word	0x00000610


	//----- nvinfo : EIATTR_CBANK_PARAM_SIZE
	.align		4
.L_79:
        /*006c*/ 	.byte	0x03, 0x19
        /*006e*/ 	.short	0x0018


	//----- nvinfo : EIATTR_PARAM_CBANK
	.align		4
        /*0070*/ 	.byte	0x04, 0x0a
        /*0072*/ 	.short	(.L_81 - .L_80)
	.align		4
.L_80:
        /*0074*/ 	.word	index@(.nv.constant0._Z27cuda_vector_add_int4_kernelP6__halfPKS_ii)
        /*0078*/ 	.short	0x0380
        /*007a*/ 	.short	0x0018


	//----- nvinfo : EIATTR_SW_WAR
	.align		4
.L_81:
        /*007c*/ 	.byte	0x04, 0x36
        /*007e*/ 	.short	(.L_83 - .L_82)
.L_82:
        /*0080*/ 	.word	0x00000008
.L_83:


//--------------------- .nv.info._Z22cuda_vector_set_kernelP6__halfPKS_ii --------------------------
	.section	.nv.info._Z22cuda_vector_set_kernelP6__halfPKS_ii,"",@"SHT_CUDA_INFO"
	.sectionflags	@""
	.align	4


	//----- nvinfo : EIATTR_CUDA_API_VERSION
	.align		4
        /*0000*/ 	.byte	0x04, 0x37
        /*0002*/ 	.short	(.L_85 - .L_84)
.L_84:
        /*0004*/ 	.word	0x00000082


	//----- nvinfo : EIATTR_KPARAM_INFO
	.align		4
.L_85:
        /*0008*/ 	.byte	0x04, 0x17
        /*000a*/ 	.short	(.L_87 - .L_86)
.L_86:
        /*000c*/ 	.word	0x00000000
        /*0010*/ 	.short	0x0003
        /*0012*/ 	.short	0x0014
        /*0014*/ 	.byte	0x00, 0xf0, 0x11, 0x00


	//----- nvinfo : EIATTR_KPARAM_INFO
	.align		4
.L_87:
        /*0018*/ 	.byte	0x04, 0x17
        /*001a*/ 	.short	(.L_89 - .L_88)
.L_88:
        /*001c*/ 	.word	0x00000000
        /*0020*/ 	.short	0x0002
        /*0022*/ 	.short	0x0010
        /*0024*/ 	.byte	0x00, 0xf0, 0x11, 0x00


	//----- nvinfo : EIATTR_KPARAM_INFO
	.align		4
.L_89:
        /*0028*/ 	.byte	0x04, 0x17
        /*002a*/ 	.short	(.L_91 - .L_90)
.L_90:
        /*002c*/ 	.word	0x00000000
        /*0030*/ 	.short	0x0001
        /*0032*/ 	.short	0x0008
        /*0034*/ 	.byte	0x00, 0xf5, 0x21, 0x00


	//----- nvinfo : EIATTR_KPARAM_INFO
	.align		4
.L_91:
        /*0038*/ 	.byte	0x04, 0x17
        /*003a*/ 	.short	(.L_93 - .L_92)
.L_92:
        /*003c*/ 	.word	0x00000000
        /*0040*/ 	.short	0x0000
        /*0042*/ 	.short	0x0000
        /*0044*/ 	.byte	0x00, 0xf5, 0x21, 0x00


	//----- nvinfo : EIATTR_SPARSE_MMA_MASK
	.align		4
.L_93:
        /*0048*/ 	.byte	0x03, 0x50
        /*004a*/ 	.short	0x0000


	//----- nvinfo : EIATTR_MAXREG_COUNT
	.align		4
        /*004c*/ 	.byte	0x03, 0x1b
        /*004e*/ 	.short	0x00ff


	//----- nvinfo : EIATTR_MERCURY_ISA_VERSION
	.align		4
        /*0050*/ 	.byte	0x03, 0x5f
        /*0052*/ 	.short	0x0101


	//----- nvinfo : EIATTR_VRC_CTA_INIT_COUNT
	.align		4
        /*0054*/ 	.byte	0x02, 0x4a
	.zero		1
	.zero		1


	//----- nvinfo : EIATTR_EXIT_INSTR_OFFSETS
	.align		4
        /*0058*/ 	.byte	0x04, 0x1c
        /*005a*/ 	.short	(.L_95 - .L_94)


	//   ....[0]....
.L_94:
        /*005c*/ 	.word	0x00000070


	//   ....[1]....
        /*0060*/ 	.word	0x000000d0


	//   ....[2]....
        /*0064*/ 	.word	0x00000340


	//   ....[3]....
        /*0068*/ 	.word	0x00000440


	//   ....[4]....
        /*006c*/ 	.word	0x00000500


	//   ....[5]....
        /*0070*/ 	.word	0x00000550


	//----- nvinfo : EIATTR_CBANK_PARAM_SIZE
	.align		4
.L_95:
        /*0074*/ 	.byte	0x03, 0x19
        /*0076*/ 	.short	0x0018


	//----- nvinfo : EIATTR_PARAM_CBANK
	.align		4
        /*0078*/ 	.byte	0x04, 0x0a
        /*007a*/ 	.short	(.L_97 - .L_96)
	.align		4
.L_96:
        /*007c*/ 	.word	index@(.nv.constant0._Z22cuda_vector_set_kernelP6__halfPKS_ii)
        /*0080*/ 	.short	0x0380
        /*0082*/ 	.short	0x0018


	//----- nvinfo : EIATTR_SW_WAR
	.align		4
.L_97:
        /*0084*/ 	.byte	0x04, 0x36
        /*0086*/ 	.short	(.L_99 - .L_98)
.L_98:
        /*0088*/ 	.word	0x00000008
.L_99:


//--------------------- .nv.info._Z22cuda_vector_add_kernelP6__halfPKS_ii --------------------------
	.section	.nv.info._Z22cuda_vector_add_kernelP6__halfPKS_ii,"",@"SHT_CUDA_INFO"
	.sectionflags	@""
	.align	4


	//----- nvinfo : EIATTR_CUDA_API_VERSION
	.align		4
        /*0000*/ 	.byte	0x04, 0x37
        /*0002*/ 	.short	(.L_101 - .L_100)
.L_100:
        /*0004*/ 	.word	0x00000082


	//----- nvinfo : EIATTR_KPARAM_INFO
	.align		4
.L_101:
        /*0008*/ 	.byte	0x04, 0x17
        /*000a*/ 	.short	(.L_103 - .L_102)
.L_102:
        /*000c*/ 	.word	0x00000000
        /*0010*/ 	.short	0x0003
        /*0012*/ 	.short	0x0014
        /*0014*/ 	.byte	0x00, 0xf0, 0x11, 0x00


	//----- nvinfo : EIATTR_KPARAM_INFO
	.align		4
.L_103:
        /*0018*/ 	.byte	0x04, 0x17
        /*001a*/ 	.short	(.L_105 - .L_104)
.L_104:
        /*001c*/ 	.word	0x00000000
        /*0020*/ 	.short	0x0002
        /*0022*/ 	.short	0x0010
        /*0024*/ 	.byte	0x00, 0xf0, 0x11, 0x00


	//----- nvinfo : EIATTR_KPARAM_INFO
	.align		4
.L_105:
        /*0028*/ 	.byte	0x04, 0x17
        /*002a*/ 	.short	(.L_107 - .L_106)
.L_106:
        /*002c*/ 	.word	0x00000000
        /*0030*/ 	.short	0x0001
        /*0032*/ 	.short	0x0008
        /*0034*/ 	.byte	0x00, 0xf5, 0x21, 0x00


	//----- nvinfo : EIATTR_KPARAM_INFO
	.align		4
.L_107:
        /*0038*/ 	.byte	0x04, 0x17
        /*003a*/ 	.short	(.L_109 - .L_108)
.L_108:
        /*003c*/ 	.word	0x00000000
        /*0040*/ 	.short	0x0000
        /*0042*/ 	.short	0x0000
        /*0044*/ 	.byte	0x00, 0xf5, 0x21, 0x00


	//----- nvinfo : EIATTR_SPARSE_MMA_MASK
	.align		4
.L_109:
        /*0048*/ 	.byte	0x03, 0x50
        /*004a*/ 	.short	0x0000


	//----- nvinfo : EIATTR_MAXREG_COUNT
	.align		4
        /*004c*/ 	.byte	0x03, 0x1b
        /*004e*/ 	.short	0x00ff


	//----- nvinfo : EIATTR_MERCURY_ISA_VERSION
	.align		4
        /*0050*/ 	.byte	0x03, 0x5f
        /*0052*/ 	.short	0x0101


	//----- nvinfo : EIATTR_VRC_CTA_INIT_COUNT
	.align		4
        /*0054*/ 	.byte	0x02, 0x4a
	.zero		1
	.zero		1


	//----- nvinfo : EIATTR_EXIT_INSTR_OFFSETS
	.align		4
        /*0058*/ 	.byte	0x04, 0x1c
        /*005a*/ 	.short	(.L_111 - .L_110)


	//   ....[0]....
.L_110:
        /*005c*/ 	.word	0x00000070


	//   ....[1]....
        /*0060*/ 	.word	0x000000d0


	//   ....[2]....
        /*0064*/ 	.word	0x00000260


	//   ....[3]....
        /*0068*/ 	.word	0x00000a00


	//   ....[4]....
        /*006c*/ 	.word	0x00000b20


	//----- nvinfo : EIATTR_CBANK_PARAM_SIZE
	.align		4
.L_111:
        /*0070*/ 	.byte	0x03, 0x19
        /*0072*/ 	.short	0x0018


	//----- nvinfo : EIATTR_PARAM_CBANK
	.align		4
        /*0074*/ 	.byte	0x04, 0x0a
        /*0076*/ 	.short	(.L_113 - .L_112)
	.align		4
.L_112:
        /*0078*/ 	.word	index@(.nv.constant0._Z22cuda_vector_add_kernelP6__halfPKS_ii)
        /*007c*/ 	.short	0x0380
        /*007e*/ 	.short	0x0018


	//----- nvinfo : EIATTR_SW_WAR
	.align		4
.L_113:
        /*0080*/ 	.byte	0x04, 0x36
        /*0082*/ 	.short	(.L_115 - .L_114)
.L_114:
        /*0084*/ 	.word	0x00000008
.L_115:


//--------------------- .nv.callgraph             --------------------------
	.section	.nv.callgraph,"",@"SHT_CUDA_CALLGRAPH"
	.align	4
	.sectionentsize	8
	.align		4
        /*0000*/ 	.word	0x00000000
	.align		4
        /*0004*/ 	.word	0xffffffff
	.align		4
        /*0008*/ 	.word	0x00000000
	.align		4
        /*000c*/ 	.word	0xfffffffe
	.align		4
        /*0010*/ 	.word	0x00000000
	.align		4
        /*0014*/ 	.word	0xfffffffd
	.align		4
        /*0018*/ 	.word	0x00000000
	.align		4
        /*001c*/ 	.word	0xfffffffc


//--------------------- .nv.constant4             --------------------------
	.section	.nv.constant4,"a",@progbits
	.align	8
	.align		8
.nv.constant4:
        /*0000*/ 	.dword	_ZN38_INTERNAL_93344812_8_h_add_cu_257838d04cuda3std3__45__cpo5beginE
	.align		8
        /*0008*/ 	.dword	_ZN38_INTERNAL_93344812_8_h_add_cu_257838d04cuda3std3__45__cpo3endE
	.align		8
        /*0010*/ 	.dword	_ZN38_INTERNAL_93344812_8_h_add_cu_257838d04cuda3std3__45__cpo6cbeginE
	.align		8
        /*0018*/ 	.dword	_ZN38_INTERNAL_93344812_8_h_add_cu_257838d04cuda3std3__45__cpo4cendE
	.align		8
        /*0020*/ 	.dword	_ZN38_INTERNAL_93344812_8_h_add_cu_257838d04cuda3std3__45__cpo6rbeginE
	.align		8
        /*0028*/ 	.dword	_ZN38_INTERNAL_93344812_8_h_add_cu_257838d04cuda3std3__45__cpo4rendE
	.align		8
        /*0030*/ 	.dword	_ZN38_INTERNAL_93344812_8_h_add_cu_257838d04cuda3std3__45__cpo7crbeginE
	.align		8
        /*0038*/ 	.dword	_ZN38_INTERNAL_93344812_8_h_add_cu_257838d04cuda3std3__45__cpo5crendE
	.align		8
        /*0040*/ 	.dword	_ZN38_INTERNAL_93344812_8_h_add_cu_257838d04cuda3std3__440_GLOBAL__N__93344812_8_h_add_cu_257838d06ignoreE
	.align		8
        /*0048*/ 	.dword	_ZN38_INTERNAL_93344812_8_h_add_cu_257838d04cuda3std3__419piecewise_constructE
	.align		8
        /*0050*/ 	.dword	_ZN38_INTERNAL_93344812_8_h_add_cu_257838d04cuda3std3__48in_placeE
	.align		8
        /*0058*/ 	.dword	_ZN38_INTERNAL_93344812_8_h_add_cu_257838d04cuda3std3__420unreachable_sentinelE
	.align		8
        /*0060*/ 	.dword	_ZN38_INTERNAL_93344812_8_h_add_cu_257838d04cuda3std6ranges3__45__cpo4swapE
	.align		8
        /*0068*/ 	.dword	_ZN38_INTERNAL_93344812_8_h_add_cu_257838d04cuda3std6ranges3__45__cpo9iter_moveE
	.align		8
        /*0070*/ 	.dword	_ZN38_INTERNAL_93344812_8_h_add_cu_257838d04cuda3std6ranges3__45__cpo5beginE
	.align		8
        /*0078*/ 	.dword	_ZN38_INTERNAL_93344812_8_h_add_cu_257838d04cuda3std6ranges3__45__cpo3endE
	.align		8
        /*0080*/ 	.dword	_ZN38_INTERNAL_93344812_8_h_add_cu_257838d04cuda3std6ranges3__45__cpo6cbeginE
	.align		8
        /*0088*/ 	.dword	_ZN38_INTERNAL_93344812_8_h_add_cu_257838d04cuda3std6ranges3__45__cpo4cendE
	.align		8
        /*0090*/ 	.dword	_ZN38_INTERNAL_93344812_8_h_add_cu_257838d04cuda3std6ranges3__45__cpo7advanceE
	.align		8
        /*0098*/ 	.dword	_ZN38_INTERNAL_93344812_8_h_add_cu_257838d04cuda3std6ranges3__45__cpo9iter_swapE
	.align		8
        /*00a0*/ 	.dword	_ZN38_INTERNAL_93344812_8_h_add_cu_257838d04cuda3std6ranges3__45__cpo4nextE
	.align		8
        /*00a8*/ 	.dword	_ZN38_INTERNAL_93344812_8_h_add_cu_257838d04cuda3std6ranges3__45__cpo4prevE
	.align		8
        /*00b0*/ 	.dword	_ZN38_INTERNAL_93344812_8_h_add_cu_257838d04cuda3std6ranges3__45__cpo4dataE
	.align		8
        /*00b8*/ 	.dword	_ZN38_INTERNAL_93344812_8_h_add_cu_257838d04cuda3std6ranges3__45__cpo5cdataE
	.align		8
        /*00c0*/ 	.dword	_ZN38_INTERNAL_93344812_8_h_add_cu_257838d04cuda3std6ranges3__45__cpo4sizeE
	.align		8
        /*00c8*/ 	.dword	_ZN38_INTERNAL_93344812_8_h_add_cu_257838d04cuda3std6ranges3__45__cpo5ssizeE
	.align		8
        /*00d0*/ 	.dword	_ZN38_INTERNAL_93344812_8_h_add_cu_257838d04cuda3std6ranges3__45__cpo8distanceE
	.align		8
        /*00d8*/ 	.dword	_ZN38_INTERNAL_93344812_8_h_add_cu_257838d06thrust24THRUST_300001_SM_1000_NS6system6detail10sequential3seqE


//--------------------- .text._Z27cuda_vector_set_int4_kernelP6__halfPKS_ii --------------------------
	.section	.text._Z27cuda_vector_set_int4_kernelP6__halfPKS_ii,"ax",@progbits
	.align	128
        .global         _Z27cuda_vector_set_int4_kernelP6__halfPKS_ii
        .type           _Z27cuda_vector_set_int4_kernelP6__halfPKS_ii,@function
        .size           _Z27cuda_vector_set_int4_kernelP6__halfPKS_ii,(.L_x_20 - _Z27cuda_vector_set_int4_kernelP6__halfPKS_ii)
        .other          _Z27cuda_vector_set_int4_kernelP6__halfPKS_ii,@"STO_CUDA_ENTRY STV_DEFAULT"
_Z27cuda_vector_set_int4_kernelP6__halfPKS_ii:
.text._Z27cuda_vector_set_int4_kernelP6__halfPKS_ii:
[----:B------:R-:W-:Y:S01]  /*0000*/  LDC R1, c[0x0][0x37c] ;  /* 0x0000df00ff017b82 */ /* 0x000fe20000000800 */
[----:B------:R-:W0:Y:S07]  /*0010*/  S2R R3, SR_CTAID.X ;  /* 0x0000000000037919 */ /* 0x000e2e0000002500 */
[----:B------:R-:W1:Y:S01]  /*0020*/  LDC R0, c[0x0][0x394] ;  /* 0x0000e500ff007b82 */ /* 0x000e620000000800 */
[----:B------:R-:W2:Y:S07]  /*0030*/  S2R R2, SR_TID.X ;  /* 0x0000000000027919 */ /* 0x000eae0000002100 */
[----:B------:R-:W3:Y:S01]  /*0040*/  S2UR UR4, SR_CTAID.Y ;  /* 0x00000000000479c3 */ /* 0x000ee20000002600 */
[----:B0-----:R-:W-:Y:S01]  /*0050*/  IMAD.SHL.U32 R3, R3, 0x400, RZ ;  /* 0x0000040003037824 */ /* 0x001fe200078e00ff */
[----:B---3--:R-:W-:Y:S01]  /*0060*/  USHF.L.U32 UR4, UR4, 0x1, URZ ;  /* 0x0000000104047899 */ /* 0x008fe200080006ff */
[----:B--2---:R-:W-:-:S05]  /*0070*/  IMAD.SHL.U32 R2, R2, 0x8, RZ ;  /* 0x0000000802027824 */ /* 0x004fca00078e00ff */
[----:B-1----:R-:W-:Y:S02]  /*0080*/  IMAD R26, R0, UR4, R3 ;  /* 0x00000004001a7c24 */ /* 0x002fe4000f8e0203 */
[----:B------:R-:W-:-:S05]  /*0090*/  IMAD.IADD R5, R3, 0x1, R2 ;  /* 0x0000000103057824 */ /* 0x000fca00078e0202 */
[----:B------:R-:W-:-:S13]  /*00a0*/  ISETP.GE.AND P0, PT, R5, R0, PT ;  /* 0x000000000500720c */ /* 0x000fda0003f06270 */
[----:B------:R-:W-:Y:S05]  /*00b0*/  @P0 EXIT ;  /* 0x000000000000094d */ /* 0x000fea0003800000 */
[----:B------:R-:W0:Y:S01]  /*00c0*/  LDC R6, c[0x0][0x390] ;  /* 0x0000e400ff067b82 */ /* 0x000e220000000800 */
[----:B------:R-:W1:Y:S01]  /*00d0*/  LDCU.64 UR6, c[0x0][0x388] ;  /* 0x00007100ff0677ac */ /* 0x000e620008000a00 */
[----:B------:R-:W-:-:S04]  /*00e0*/  IADD3 R4, P1, PT, R3, R2, RZ ;  /* 0x0000000203047210 */ /* 0x000fc80007f3e0ff */
[----:B------:R-:W-:Y:S02]  /*00f0*/  LEA.HI.X.SX32 R5, R3, RZ, 0x1, P1 ;  /* 0x000000ff03057211 */ /* 0x000fe400008f0eff */
[----:B-1----:R-:W-:-:S04]  /*0100*/  LEA R8, P1, R4, UR6, 0x1 ;  /* 0x0000000604087c11 */ /* 0x002fc8000f8208ff */
[----:B------:R-:W-:Y:S02]  /*0110*/  LEA.HI.X R9, R4, UR7, R5, 0x1, P1 ;  /* 0x0000000704097c11 */ /* 0x000fe400088f0c05 */
[----:B0-----:R-:W-:-:S13]  /*0120*/  ISETP.LE.AND P0, PT, R6, UR4, PT ;  /* 0x0000000406007c0c */ /* 0x001fda000bf03270 */
[----:B------:R-:W-:Y:S05]  /*0130*/  @P0 EXIT ;  /* 0x000000000000094d */ /* 0x000fea0003800000 */
[----:B------:R-:W-:Y:S02]  /*0140*/  UIADD3 UR5, UPT, UPT, UR4, 0x2, URZ ;  /* 0x0000000204057890 */ /* 0x000fe4000fffe0ff */
[----:B------:R-:W-:Y:S01]  /*0150*/  UIADD3 UR6, UPT, UPT, UR4, 0x1, URZ ;  /* 0x0000000104067890 */ /* 0x000fe2000fffe0ff */
[----:B------:R-:W0:Y:S03]  /*0160*/  LDCU.64 UR12, c[0x0][0x358] ;  /* 0x00006b00ff0c77ac */ /* 0x000e260008000a00 */
[----:B------:R-:W-:-:S04]  /*0170*/  VIMNMX R4, PT, PT, R6, UR5, PT ;  /* 0x0000000506047c48 */ /* 0x000fc8000bfe0100 */
[----:B------:R-:W-:-:S04]  /*0180*/  VIMNMX R4, PT, PT, R4, UR6, !PT ;  /* 0x0000000604047c48 */ /* 0x000fc8000ffe0100 */
[----:B------:R-:W-:-:S04]  /*0190*/  IADD3 R7, PT, PT, -R4, UR4, RZ ;  /* 0x0000000404077c10 */ /* 0x000fc8000fffe1ff */
[----:B------:R-:W-:Y:S01]  /*01a0*/  ISETP.GT.U32.AND P1, PT, R7, -0x8, PT ;  /* 0xfffffff80700780c */ /* 0x000fe20003f24070 */
[----:B------:R-:W-:Y:S01]  /*01b0*/  VIADD R5, R4, -UR4 ;  /* 0x8000000404057c36 */ /* 0x000fe20008000000 */
[----:B0-----:R-:W5:Y:S04]  /*01c0*/  LDG.E.128.CONSTANT R8, desc[UR12][R8.64] ;  /* 0x0000000c08087981 */ /* 0x001f68000c1e9d00 */
[----:B------:R-:W-:-:S04]  /*01d0*/  LOP3.LUT R6, R5, 0x7, RZ, 0xc0, !PT ;  /* 0x0000000705067812 */ /* 0x000fc800078ec0ff */
[----:B------:R-:W-:-:S03]  /*01e0*/  ISETP.NE.AND P0, PT, R6, RZ, PT ;  /* 0x000000ff0600720c */ /* 0x000fc60003f05270 */
[----:B------:R-:W-:Y:S10]  /*01f0*/  @P1 BRA `(.L_x_0) ;  /* 0x0000000400141947 */ /* 0x000ff40003800000 */
[----:B------:R-:W-:Y:S01]  /*0200*/  UIADD3 UR7, UPT, UPT, UR4, 0x3, URZ ;  /* 0x0000000304077890 */ /* 0x000fe2000fffe0ff */
[----:B------:R-:W-:Y:S01]  /*0210*/  LOP3.LUT R16, R5, 0xfffffff8, RZ, 0xc0, !PT ;  /* 0xfffffff805107812 */ /* 0x000fe200078ec0ff */
[----:B------:R-:W-:Y:S01]  /*0220*/  UIADD3 UR8, UPT, UPT, UR4, 0x4, URZ ;  /* 0x0000000404087890 */ /* 0x000fe2000fffe0ff */
[C-C-:B------:R-:W-:Y:S01]  /*0230*/  IMAD R13, R0.reuse, UR5, R3.reuse ;  /* 0x00000005000d7c24 */ /* 0x140fe2000f8e0203 */
[----:B------:R-:W-:Y:S01]  /*0240*/  UIADD3 UR9, UPT, UPT, UR4, 0x5, URZ ;  /* 0x0000000504097890 */ /* 0x000fe2000fffe0ff */
[C-C-:B------:R-:W-:Y:S01]  /*0250*/  IMAD R14, R0.reuse, UR6, R3.reuse ;  /* 0x00000006000e7c24 */ /* 0x140fe2000f8e0203 */
[----:B------:R-:W-:Y:S01]  /*0260*/  UIADD3 UR10, UPT, UPT, UR4, 0x6, URZ ;  /* 0x00000006040a7890 */ /* 0x000fe2000fffe0ff */
[C-C-:B------:R-:W-:Y:S01]  /*0270*/  IMAD R7, R0.reuse, UR7, R3.reuse ;  /* 0x0000000700077c24 */ /* 0x140fe2000f8e0203 */
[----:B------:R-:W-:Y:S01]  /*0280*/  UIADD3 UR11, UPT, UPT, UR4, 0x7, URZ ;  /* 0x00000007040b7890 */ /* 0x000fe2000fffe0ff */
[C-C-:B------:R-:W-:Y:S01]  /*0290*/  IMAD R15, R0.reuse, UR8, R3.reuse ;  /* 0x00000008000f7c24 */ /* 0x140fe2000f8e0203 */
[----:B------:R-:W0:Y:S01]  /*02a0*/  LDCU.64 UR14, c[0x0][0x380] ;  /* 0x00007000ff0e77ac */ /* 0x000e220008000a00 */
[----:B------:R-:W-:-:S02]  /*02b0*/  IMAD R27, R0, UR9, R3 ;  /* 0x00000009001b7c24 */ /* 0x000fc4000f8e0203 */
[C-C-:B------:R-:W-:Y:S02]  /*02c0*/  IMAD R29, R0.reuse, UR10, R3.reuse ;  /* 0x0000000a001d7c24 */ /* 0x140fe4000f8e0203 */
[----:B------:R-:W-:Y:S02]  /*02d0*/  IMAD R12, R0, UR11, R3 ;  /* 0x0000000b000c7c24 */ /* 0x000fe4000f8e0203 */
[----:B------:R-:W-:-:S07]  /*02e0*/  IMAD.MOV R3, RZ, RZ, -R16 ;  /* 0x000000ffff037224 */ /* 0x000fce00078e0a10 */
.L_x_1:
[C---:B-1----:R-:W-:Y:S01]  /*02f0*/  IADD3 R17, P1, PT, R2.reuse, R26, RZ ;  /* 0x0000001a02117210 */ /* 0x042fe20007f3e0ff */
[----:B------:R-:W-:Y:S01]  /*0300*/  VIADD R3, R3, 0x8 ;  /* 0x0000000803037836 */ /* 0x000fe20000000000 */
[----:B------:R-:W-:Y:S02]  /*0310*/  IADD3 R18, P2, PT, R2, R14, RZ ;  /* 0x0000000e02127210 */ /* 0x000fe40007f5e0ff */
[----:B------:R-:W-:Y:S02]  /*0320*/  LEA.HI.X.SX32 R20, R26, RZ, 0x1, P1 ;  /* 0x000000ff1a147211 */ /* 0x000fe400008f0eff */
[----:B0-----:R-:W-:Y:S02]  /*0330*/  LEA R16, P1, R17, UR14, 0x1 ;  /* 0x0000000e11107c11 */ /* 0x001fe4000f8208ff */
[----:B------:R-:W-:Y:S01]  /*0340*/  LEA.HI.X.SX32 R21, R14, RZ, 0x1, P2 ;  /* 0x000000ff0e157211 */ /* 0x000fe200010f0eff */
[----:B------:R-:W-:Y:S01]  /*0350*/  IMAD R14, R0, 0x8, R14 ;  /* 0x00000008000e7824 */ /* 0x000fe200078e020e */
[----:B------:R-:W-:-:S02]  /*0360*/  LEA R24, P2, R18, UR14, 0x1 ;  /* 0x0000000e12187c11 */ /* 0x000fc4000f8408ff */
[----:B------:R-:W-:Y:S02]  /*0370*/  LEA.HI.X R17, R17, UR15, R20, 0x1, P1 ;  /* 0x0000000f11117c11 */ /* 0x000fe400088f0c14 */
[----:B------:R-:W-:Y:S02]  /*0380*/  IADD3 R19, P1, PT, R2, R13, RZ ;  /* 0x0000000d02137210 */ /* 0x000fe40007f3e0ff */
[----:B------:R-:W-:Y:S01]  /*0390*/  LEA.HI.X R25, R18, UR15, R21, 0x1, P2 ;  /* 0x0000000f12197c11 */ /* 0x000fe200090f0c15 */
[----:B-----5:R0:W-:Y:S01]  /*03a0*/  STG.E.128 desc[UR12][R16.64], R8 ;  /* 0x0000000810007986 */ /* 0x0201e2000c101d0c */
[----:B------:R-:W-:Y:S02]  /*03b0*/  IADD3 R20, P2, PT, R2, R7, RZ ;  /* 0x0000000702147210 */ /* 0x000fe40007f5e0ff */
[----:B------:R-:W-:Y:S01]  /*03c0*/  LEA.HI.X.SX32 R28, R13, RZ, 0x1, P1 ;  /* 0x000000ff0d1c7211 */ /* 0x000fe200008f0eff */
[----:B------:R-:W-:Y:S01]  /*03d0*/  STG.E.128 desc[UR12][R24.64], R8 ;  /* 0x0000000818007986 */ /* 0x000fe2000c101d0c */
[----:B------:R-:W-:Y:S01]  /*03e0*/  LEA R22, P1, R19, UR14, 0x1 ;  /* 0x0000000e13167c11 */ /* 0x000fe2000f8208ff */
[C---:B------:R-:W-:Y:S01]  /*03f0*/  IMAD R13, R0.reuse, 0x8, R13 ;  /* 0x00000008000d7824 */ /* 0x040fe200078e020d */
[----:B------:R-:W-:Y:S01]  /*0400*/  LEA.HI.X.SX32 R21, R7, RZ, 0x1, P2 ;  /* 0x000000ff07157211 */ /* 0x000fe200010f0eff */
[----:B------:R-:W-:Y:S01]  /*0410*/  IMAD R7, R0, 0x8, R7 ;  /* 0x0000000800077824 */ /* 0x000fe200078e0207 */
[----:B------:R-:W-:-:S02]  /*0420*/  LEA R18, P2, R20, UR14, 0x1 ;  /* 0x0000000e14127c11 */ /* 0x000fc4000f8408ff */
[----:B------:R-:W-:Y:S02]  /*0430*/  LEA.HI.X R23, R19, UR15, R28, 0x1, P1 ;  /* 0x0000000f13177c11 */ /* 0x000fe400088f0c1c */
[----:B------:R-:W-:Y:S02]  /*0440*/  LEA.HI.X R19, R20, UR15, R21, 0x1, P2 ;  /* 0x0000000f14137c11 */ /* 0x000fe400090f0c15 */
[C---:B------:R-:W-:Y:S01]  /*0450*/  IADD3 R21, P1, PT, R2.reuse, R15, RZ ;  /* 0x0000000f02157210 */ /* 0x040fe20007f3e0ff */
[----:B------:R1:W-:Y:S01]  /*0460*/  STG.E.128 desc[UR12][R22.64], R8 ;  /* 0x0000000816007986 */ /* 0x0003e2000c101d0c */
[----:B------:R-:W-:-:S03]  /*0470*/  IADD3 R28, P2, PT, R2, R27, RZ ;  /* 0x0000001b021c7210 */ /* 0x000fc60007f5e0ff */
[----:B------:R2:W-:Y:S01]  /*0480*/  STG.E.128 desc[UR12][R18.64], R8 ;  /* 0x0000000812007986 */ /* 0x0005e2000c101d0c */
[----:B0-----:R-:W-:Y:S01]  /*0490*/  LEA.HI.X.SX32 R17, R27, RZ, 0x1, P2 ;  /* 0x000000ff1b117211 */ /* 0x001fe200010f0eff */
[----:B------:R-:W-:Y:S01]  /*04a0*/  IMAD R27, R0, 0x8, R27 ;  /* 0x00000008001b7824 */ /* 0x000fe200078e021b */
[----:B------:R-:W-:-:S04]  /*04b0*/  LEA R16, P2, R28, UR14, 0x1 ;  /* 0x0000000e1c107c11 */ /* 0x000fc8000f8408ff */
[----:B------:R-:W-:Y:S02]  /*04c0*/  LEA.HI.X R17, R28, UR15, R17, 0x1, P2 ;  /* 0x0000000f1c117c11 */ /* 0x000fe400090f0c11 */
[----:B------:R-:W-:Y:S02]  /*04d0*/  IADD3 R28, P2, PT, R2, R12, RZ ;  /* 0x0000000c021c7210 */ /* 0x000fe40007f5e0ff */
[----:B-1----:R-:W-:Y:S01]  /*04e0*/  LEA.HI.X.SX32 R22, R15, RZ, 0x1, P1 ;  /* 0x000000ff0f167211 */ /* 0x002fe200008f0eff */
[----:B------:R-:W-:Y:S01]  /*04f0*/  IMAD R15, R0, 0x8, R15 ;  /* 0x00000008000f7824 */ /* 0x000fe200078e020f */
[C---:B------:R-:W-:Y:S02]  /*0500*/  LEA R20, P1, R21.reuse, UR14, 0x1 ;  /* 0x0000000e15147c11 */ /* 0x040fe4000f8208ff */
[----:B--2---:R-:W-:Y:S01]  /*0510*/  LEA.HI.X.SX32 R19, R12, RZ, 0x1, P2 ;  /* 0x000000ff0c137211 */ /* 0x004fe200010f0eff */
[----:B------:R-:W-:Y:S01]  /*0520*/  IMAD R12, R0, 0x8, R12 ;  /* 0x00000008000c7824 */ /* 0x000fe200078e020c */
[----:B------:R-:W-:-:S02]  /*0530*/  LEA.HI.X R21, R21, UR15, R22, 0x1, P1 ;  /* 0x0000000f15157c11 */ /* 0x000fc400088f0c16 */
[----:B------:R-:W-:Y:S02]  /*0540*/  IADD3 R25, P1, PT, R2, R29, RZ ;  /* 0x0000001d02197210 */ /* 0x000fe40007f3e0ff */
[----:B------:R-:W-:Y:S01]  /*0550*/  LEA R24, P2, R28, UR14, 0x1 ;  /* 0x0000000e1c187c11 */ /* 0x000fe2000f8408ff */
[----:B------:R1:W-:Y:S01]  /*0560*/  STG.E.128 desc[UR12][R20.64], R8 ;  /* 0x0000000814007986 */ /* 0x0003e2000c101d0c */
[----:B------:R-:W-:Y:S01]  /*0570*/  LEA.HI.X.SX32 R23, R29, RZ, 0x1, P1 ;  /* 0x000000ff1d177211 */ /* 0x000fe200008f0eff */
[----:B------:R-:W-:Y:S01]  /*0580*/  IMAD R29, R0, 0x8, R29 ;  /* 0x00000008001d7824 */ /* 0x000fe200078e021d */
[C---:B------:R-:W-:Y:S01]  /*0590*/  LEA R22, P1, R25.reuse, UR14, 0x1 ;  /* 0x0000000e19167c11 */ /* 0x040fe2000f8208ff */
[----:B------:R1:W-:Y:S03]  /*05a0*/  STG.E.128 desc[UR12][R16.64], R8 ;  /* 0x0000000810007986 */ /* 0x0003e6000c101d0c */
[----:B------:R-:W-:-:S02]  /*05b0*/  LEA.HI.X R23, R25, UR15, R23, 0x1, P1 ;  /* 0x0000000f19177c11 */ /* 0x000fc400088f0c17 */
[----:B------:R-:W-:Y:S02]  /*05c0*/  ISETP.NE.AND P1, PT, R3, RZ, PT ;  /* 0x000000ff0300720c */ /* 0x000fe40003f25270 */
[----:B------:R-:W-:Y:S01]  /*05d0*/  LEA.HI.X R25, R28, UR15, R19, 0x1, P2 ;  /* 0x0000000f1c197c11 */ /* 0x000fe200090f0c13 */
[C---:B------:R-:W-:Y:S01]  /*05e0*/  IMAD R19, R0.reuse, 0x2, R26 ;  /* 0x0000000200137824 */ /* 0x040fe200078e021a */
[----:B------:R1:W-:Y:S03]  /*05f0*/  STG.E.128 desc[UR12][R22.64], R8 ;  /* 0x0000000816007986 */ /* 0x0003e6000c101d0c */
[C---:B------:R-:W-:Y:S01]  /*0600*/  IMAD R19, R0.reuse, 0x2, R19 ;  /* 0x0000000200137824 */ /* 0x040fe200078e0213 */
[----:B------:R1:W-:Y:S03]  /*0610*/  STG.E.128 desc[UR12][R24.64], R8 ;  /* 0x0000000818007986 */ /* 0x0003e6000c101d0c */
[----:B------:R-:W-:-:S04]  /*0620*/  IMAD R19, R0, 0x2, R19 ;  /* 0x0000000200137824 */ /* 0x000fc800078e0213 */
[----:B------:R-:W-:Y:S01]  /*0630*/  IMAD R26, R0, 0x2, R19 ;  /* 0x00000002001a7824 */ /* 0x000fe200078e0213 */
[----:B------:R-:W-:Y:S06]  /*0640*/  @P1 BRA `(.L_x_1) ;  /* 0xfffffffc00281947 */ /* 0x000fec000383ffff */
.L_x_0:
[----:B------:R-:W-:Y:S05]  /*0650*/  @!P0 EXIT ;  /* 0x000000000000894d */ /* 0x000fea0003800000 */
[----:B------:R-:W-:Y:S02]  /*0660*/  ISETP.GE.U32.AND P1, PT, R6, 0x4, PT ;  /* 0x000000040600780c */ /* 0x000fe40003f26070 */
[----:B------:R-:W-:-:S04]  /*0670*/  LOP3.LUT R5, R5, 0x3, RZ, 0xc0, !PT ;  /* 0x0000000305057812 */ /* 0x000fc800078ec0ff */
[----:B------:R-:W-:-:S07]  /*0680*/  ISETP.NE.AND P0, PT, R5, RZ, PT ;  /* 0x000000ff0500720c */ /* 0x000fce0003f05270 */
[----:B------:R-:W-:Y:S06]  /*0690*/  @!P1 BRA `(.L_x_2) ;  /* 0x0000000000649947 */ /* 0x000fec0003800000 */
[----:B------:R-:W0:Y:S01]  /*06a0*/  LDCU.64 UR4, c[0x0][0x380] ;  /* 0x00007000ff0477ac */ /* 0x000e220008000a00 */
[----:B------:R-:W-:Y:S01]  /*06b0*/  IMAD.IADD R3, R26, 0x1, R0 ;  /* 0x000000011a037824 */ /* 0x000fe200078e0200 */
[----:B------:R-:W-:-:S03]  /*06c0*/  IADD3 R7, P1, PT, R2, R26, RZ ;  /* 0x0000001a02077210 */ /* 0x000fc60007f3e0ff */
[--C-:B------:R-:W-:Y:S01]  /*06d0*/  IMAD.IADD R13, R3, 0x1, R0.reuse ;  /* 0x00000001030d7824 */ /* 0x100fe200078e0200 */
[----:B------:R-:W-:Y:S02]  /*06e0*/  LEA.HI.X.SX32 R26, R26, RZ, 0x1, P1 ;  /* 0x000000ff1a1a7211 */ /* 0x000fe400008f0eff */
[C---:B-1----:R-:W-:Y:S01]  /*06f0*/  IADD3 R16, P2, PT, R2.reuse, R3, RZ ;  /* 0x0000000302107210 */ /* 0x042fe20007f5e0ff */
[----:B------:R-:W-:Y:S01]  /*0700*/  IMAD.IADD R19, R13, 0x1, R0 ;  /* 0x000000010d137824 */ /* 0x000fe200078e0200 */
[----:B------:R-:W-:Y:S02]  /*0710*/  IADD3 R15, P3, PT, R2, R13, RZ ;  /* 0x0000000d020f7210 */ /* 0x000fe40007f7e0ff */
[----:B------:R-:W-:Y:S02]  /*0720*/  LEA.HI.X.SX32 R17, R3, RZ, 0x1, P2 ;  /* 0x000000ff03117211 */ /* 0x000fe400010f0eff */
[----:B------:R-:W-:Y:S02]  /*0730*/  LEA.HI.X.SX32 R20, R13, RZ, 0x1, P3 ;  /* 0x000000ff0d147211 */ /* 0x000fe400018f0eff */
[----:B0-----:R-:W-:-:S02]  /*0740*/  LEA R6, P1, R7, UR4, 0x1 ;  /* 0x0000000407067c11 */ /* 0x001fc4000f8208ff */
[----:B------:R-:W-:Y:S02]  /*0750*/  LEA R12, P2, R16, UR4, 0x1 ;  /* 0x00000004100c7c11 */ /* 0x000fe4000f8408ff */
[----:B------:R-:W-:Y:S01]  /*0760*/  LEA.HI.X R7, R7, UR5, R26, 0x1, P1 ;  /* 0x0000000507077c11 */ /* 0x000fe200088f0c1a */
[----:B------:R-:W-:Y:S01]  /*0770*/  IMAD.IADD R26, R19, 0x1, R0 ;  /* 0x00000001131a7824 */ /* 0x000fe200078e0200 */
[----:B------:R-:W-:Y:S02]  /*0780*/  IADD3 R3, P1, PT, R2, R19, RZ ;  /* 0x0000001302037210 */ /* 0x000fe40007f3e0ff */
[----:B------:R-:W-:Y:S01]  /*0790*/  LEA R14, P3, R15, UR4, 0x1 ;  /* 0x000000040f0e7c11 */ /* 0x000fe2000f8608ff */
[----:B-----5:R0:W-:Y:S01]  /*07a0*/  STG.E.128 desc[UR12][R6.64], R8 ;  /* 0x0000000806007986 */ /* 0x0201e2000c101d0c */
[----:B------:R-:W-:Y:S02]  /*07b0*/  LEA.HI.X R13, R16, UR5, R17, 0x1, P2 ;  /* 0x00000005100d7c11 */ /* 0x000fe400090f0c11 */
[----:B------:R-:W-:-:S02]  /*07c0*/  LEA.HI.X.SX32 R18, R19, RZ, 0x1, P1 ;  /* 0x000000ff13127211 */ /* 0x000fc400008f0eff */
[----:B------:R-:W-:Y:S01]  /*07d0*/  LEA R16, P1, R3, UR4, 0x1 ;  /* 0x0000000403107c11 */ /* 0x000fe2000f8208ff */
[----:B------:R0:W-:Y:S01]  /*07e0*/  STG.E.128 desc[UR12][R12.64], R8 ;  /* 0x000000080c007986 */ /* 0x0001e2000c101d0c */
[----:B------:R-:W-:Y:S02]  /*07f0*/  LEA.HI.X R15, R15, UR5, R20, 0x1, P3 ;  /* 0x000000050f0f7c11 */ /* 0x000fe400098f0c14 */
[----:B------:R-:W-:-:S03]  /*0800*/  LEA.HI.X R17, R3, UR5, R18, 0x1, P1 ;  /* 0x0000000503117c11 */ /* 0x000fc600088f0c12 */
[----:B------:R0:W-:Y:S04]  /*0810*/  STG.E.128 desc[UR12][R14.64], R8 ;  /* 0x000000080e007986 */ /* 0x0001e8000c101d0c */
[----:B------:R0:W-:Y:S02]  /*0820*/  STG.E.128 desc[UR12][R16.64], R8 ;  /* 0x0000000810007986 */ /* 0x0001e4000c101d0c */
.L_x_2:
[----:B------:R-:W-:Y:S05]  /*0830*/  @!P0 EXIT ;  /* 0x000000000000894d */ /* 0x000fea0003800000 */
[----:B------:R-:W-:Y:S02]  /*0840*/  ISETP.NE.AND P1, PT, R5, 0x1, PT ;  /* 0x000000010500780c */ /* 0x000fe40003f25270 */
[----:B------:R-:W-:-:S04]  /*0850*/  LOP3.LUT R4, R4, 0x1, RZ, 0xc0, !PT ;  /* 0x0000000104047812 */ /* 0x000fc800078ec0ff */
[----:B------:R-:W-:-:S07]  /*0860*/  ISETP.NE.U32.AND P0, PT, R4, 0x1, PT ;  /* 0x000000010400780c */ /* 0x000fce0003f05070 */
[----:B------:R-:W-:Y:S06]  /*0870*/  @!P1 BRA `(.L_x_3) ;  /* 0x0000000000349947 */ /* 0x000fec0003800000 */
[----:B------:R-:W2:Y:S01]  /*0880*/  LDCU.64 UR4, c[0x0][0x380] ;  /* 0x00007000ff0477ac */ /* 0x000ea20008000a00 */
[----:B0-----:R-:W-:Y:S01]  /*0890*/  IMAD.IADD R13, R26, 0x1, R0 ;  /* 0x000000011a0d7824 */ /* 0x001fe200078e0200 */
[----:B------:R-:W-:-:S04]  /*08a0*/  IADD3 R3, P1, PT, R2, R26, RZ ;  /* 0x0000001a02037210 */ /* 0x000fc80007f3e0ff */
[----:B------:R-:W-:Y:S02]  /*08b0*/  IADD3 R7, P2, PT, R2, R13, RZ ;  /* 0x0000000d02077210 */ /* 0x000fe40007f5e0ff */
[----:B------:R-:W-:Y:S02]  /*08c0*/  LEA.HI.X.SX32 R26, R26, RZ, 0x1, P1 ;  /* 0x000000ff1a1a7211 */ /* 0x000fe400008f0eff */
[----:B------:R-:W-:Y:S02]  /*08d0*/  LEA.HI.X.SX32 R12, R13, RZ, 0x1, P2 ;  /* 0x000000ff0d0c7211 */ /* 0x000fe400010f0eff */
[----:B--2---:R-:W-:Y:S02]  /*08e0*/  LEA R4, P1, R3, UR4, 0x1 ;  /* 0x0000000403047c11 */ /* 0x004fe4000f8208ff */
[----:B------:R-:W-:Y:S02]  /*08f0*/  LEA R6, P2, R7, UR4, 0x1 ;  /* 0x0000000407067c11 */ /* 0x000fe4000f8408ff */
[----:B------:R-:W-:Y:S01]  /*0900*/  LEA.HI.X R5, R3, UR5, R26, 0x1, P1 ;  /* 0x0000000503057c11 */ /* 0x000fe200088f0c1a */
[----:B------:R-:W-:Y:S01]  /*0910*/  IMAD.IADD R26, R13, 0x1, R0 ;  /* 0x000000010d1a7824 */ /* 0x000fe200078e0200 */
[----:B------:R-:W-:-:S03]  /*0920*/  LEA.HI.X R7, R7, UR5, R12, 0x1, P2 ;  /* 0x0000000507077c11 */ /* 0x000fc600090f0c0c */
[----:B-----5:R2:W-:Y:S04]  /*0930*/  STG.E.128 desc[UR12][R4.64], R8 ;  /* 0x0000000804007986 */ /* 0x0205e8000c101d0c */
[----:B------:R2:W-:Y:S02]  /*0940*/  STG.E.128 desc[UR12][R6.64], R8 ;  /* 0x0000000806007986 */ /* 0x0005e4000c101d0c */
.L_x_3:
[----:B------:R-:W-:Y:S05]  /*0950*/  @P0 EXIT ;  /* 0x000000000000094d */ /* 0x000fea0003800000 */
[----:B------:R-:W3:Y:S01]  /*0960*/  LDCU.64 UR4, c[0x0][0x380] ;  /* 0x00007000ff0477ac */ /* 0x000ee20008000a00 */
[----:B------:R-:W-:-:S04]  /*0970*/  IADD3 R0, P0, PT, R2, R26, RZ ;  /* 0x0000001a02007210 */ /* 0x000fc80007f1e0ff */
[----:B------:R-:W-:Y:S02]  /*0980*/  LEA.HI.X.SX32 R3, R26, RZ, 0x1, P0 ;  /* 0x000000ff1a037211 */ /* 0x000fe400000f0eff */
[----:B---3--:R-:W-:-:S04]  /*0990*/  LEA R2, P0, R0, UR4, 0x1 ;  /* 0x0000000400027c11 */ /* 0x008fc8000f8008ff */
[----:B------:R-:W-:-:S05]  /*09a0*/  LEA.HI.X R3, R0, UR5, R3, 0x1, P0 ;  /* 0x0000000500037c11 */ /* 0x000fca00080f0c03 */
[----:B-----5:R-:W-:Y:S01]  /*09b0*/  STG.E.128 desc[UR12][R2.64], R8 ;  /* 0x0000000802007986 */ /* 0x020fe2000c101d0c */
[----:B------:R-:W-:Y:S05]  /*09c0*/  EXIT ;  /* 0x000000000000794d */ /* 0x000fea0003800000 */
.L_x_4:
[----:B------:R-:W-:-:S00]  /*09d0*/  BRA `(.L_x_4) ;  /* 0xfffffffc00fc7947 */ /* 0x000fc0000383ffff */
[----:B------:R-:W-:-:S00]  /*09e0*/  NOP ;  /* 0x0000000000007918 */ /* 0x000fc00000000000 */
        /* <DEDUP_REMOVED lines=9> */
.L_x_20:


//--------------------- .text._Z27cuda_vector_add_int4_kernelP6__halfPKS_ii --------------------------
	.section	.text._Z27cuda_vector_add_int4_kernelP6__halfPKS_ii,"ax",@progbits
	.align	128
        .global         _Z27cuda_vector_add_int4_kernelP6__halfPKS_ii
        .type           _Z27cuda_vector_add_int4_kernelP6__halfPKS_ii,@function
        .size           _Z27cuda_vector_add_int4_kernelP6__halfPKS_ii,(.L_x_21 - _Z27cuda_vector_add_int4_kernelP6__halfPKS_ii)
        .other          _Z27cuda_vector_add_int4_kernelP6__halfPKS_ii,@"STO_CUDA_ENTRY STV_DEFAULT"
_Z27cuda_vector_add_int4_kernelP6__halfPKS_ii:
.text._Z27cuda_vector_add_int4_kernelP6__halfPKS_ii:
[----:B------:R-:W-:Y:S01]  /*0000*/  LDC R1, c[0x0][0x37c] ;  /* 0x0000df00ff017b82 */ /* 0x000fe20000000800 */
[----:B------:R-:W0:Y:S07]  /*0010*/  S2R R3, SR_CTAID.X ;  /* 0x0000000000037919 */ /* 0x000e2e0000002500 */
[----:B------:R-:W1:Y:S01]  /*0020*/  LDC.64 R4, c[0x0][0x390] ;  /* 0x0000e400ff047b82 */ /* 0x000e620000000a00 */
[----:B------:R-:W2:Y:S01]  /*0030*/  S2R R15, SR_TID.X ;  /* 0x00000000000f7919 */ /* 0x000ea20000002100 */
[----:B------:R-:W3:Y:S01]  /*0040*/  S2R R13, SR_CTAID.Y ;  /* 0x00000000000d7919 */ /* 0x000ee20000002600 */
[----:B0-----:R-:W-:-:S02]  /*0050*/  IMAD.SHL.U32 R3, R3, 0x400, RZ ;  /* 0x0000040003037824 */ /* 0x001fc400078e00ff */
[----:B--2---:R-:W-:Y:S02]  /*0060*/  IMAD.SHL.U32 R0, R15, 0x8, RZ ;  /* 0x000000080f007824 */ /* 0x004fe400078e00ff */
[----:B---3--:R-:W-:-:S03]  /*0070*/  IMAD.SHL.U32 R13, R13, 0x2, RZ ;  /* 0x000000020d0d7824 */ /* 0x008fc600078e00ff */
[----:B------:R-:W-:-:S04]  /*0080*/  IADD3 R2, PT, PT, R3, R0, RZ ;  /* 0x0000000003027210 */ /* 0x000fc80007ffe0ff */
[-C--:B-1----:R-:W-:Y:S01]  /*0090*/  ISETP.GE.AND P0, PT, R2, R5.reuse, PT ;  /* 0x000000050200720c */ /* 0x082fe20003f06270 */
[----:B------:R-:W-:-:S12]  /*00a0*/  IMAD R2, R13, R5, R3 ;  /* 0x000000050d027224 */ /* 0x000fd800078e0203 */
[----:B------:R-:W-:Y:S05]  /*00b0*/  @P0 EXIT ;  /* 0x000000000000094d */ /* 0x000fea0003800000 */
[----:B------:R-:W0:Y:S01]  /*00c0*/  LDCU.64 UR4, c[0x0][0x388] ;  /* 0x00007100ff0477ac */ /* 0x000e220008000a00 */
[----:B------:R-:W-:Y:S02]  /*00d0*/  ISETP.GE.AND P0, PT, R13, R4, PT ;  /* 0x000000040d00720c */ /* 0x000fe40003f06270 */
[----:B------:R-:W-:-:S04]  /*00e0*/  IADD3 R6, P1, PT, R3, R0, RZ ;  /* 0x0000000003067210 */ /* 0x000fc80007f3e0ff */
[----:B------:R-:W-:Y:S02]  /*00f0*/  LEA.HI.X.SX32 R3, R3, RZ, 0x1, P1 ;  /* 0x000000ff03037211 */ /* 0x000fe400008f0eff */
[----:B0-----:R-:W-:-:S04]  /*0100*/  LEA R8, P1, R6, UR4, 0x1 ;  /* 0x0000000406087c11 */ /* 0x001fc8000f8208ff */
[----:B------:R-:W-:Y:S01]  /*0110*/  LEA.HI.X R9, R6, UR5, R3, 0x1, P1 ;  /* 0x0000000506097c11 */ /* 0x000fe200088f0c03 */
[----:B------:R-:W-:Y:S08]  /*0120*/  @P0 EXIT ;  /* 0x000000000000094d */ /* 0x000ff00003800000 */
[C---:B------:R-:W-:Y:S01]  /*0130*/  VIADDMNMX R4, R13.reuse, 0x2, R4, PT ;  /* 0x000000020d047846 */ /* 0x040fe20003800104 */
[----:B------:R-:W0:Y:S03]  /*0140*/  LDCU.64 UR4, c[0x0][0x358] ;  /* 0x00006b00ff0477ac */ /* 0x000e260008000a00 */
[----:B------:R-:W-:-:S04]  /*0150*/  VIADDMNMX R6, R13, 0x1, R4, !PT ;  /* 0x000000010d067846 */ /* 0x000fc80007800104 */
[----:B------:R-:W-:-:S04]  /*0160*/  IADD3 R3, PT, PT, -R13, R6, RZ ;  /* 0x000000060d037210 */ /* 0x000fc80007ffe1ff */
[----:B------:R-:W-:Y:S01]  /*0170*/  LOP3.LUT P1, R12, R3, 0x3, RZ, 0xc0, !PT ;  /* 0x00000003030c7812 */ /* 0x000fe2000782c0ff */
[----:B------:R-:W-:Y:S01]  /*0180*/  IMAD.IADD R6, R13, 0x1, -R6 ;  /* 0x000000010d067824 */ /* 0x000fe200078e0a06 */
[----:B------:R-:W-:Y:S01]  /*0190*/  MOV R3, R13 ;  /* 0x0000000d00037202 */ /* 0x000fe20000000f00 */
[----:B0-----:R-:W5:Y:S03]  /*01a0*/  LDG.E.128.CONSTANT R8, desc[UR4][R8.64] ;  /* 0x0000000408087981 */ /* 0x001f66000c1e9d00 */
[----:B------:R-:W-:-:S07]  /*01b0*/  ISETP.GT.U32.AND P0, PT, R6, -0x4, PT ;  /* 0xfffffffc0600780c */ /* 0x000fce0003f04070 */
[----:B------:R-:W-:Y:S06]  /*01c0*/  @!P1 BRA `(.L_x_5) ;  /* 0x00000000003c9947 */ /* 0x000fec0003800000 */
[----:B------:R-:W0:Y:S01]  /*01d0*/  LDC.64 R6, c[0x0][0x380] ;  /* 0x0000e000ff067b82 */ /* 0x000e220000000a00 */
[----:B------:R-:W-:Y:S01]  /*01e0*/  IMAD.IADD R3, R13, 0x1, R12 ;  /* 0x000000010d037824 */ /* 0x000fe200078e020c */
[----:B------:R-:W-:Y:S01]  /*01f0*/  IADD3 R18, PT, PT, -R12, RZ, RZ ;  /* 0x000000ff0c127210 */ /* 0x000fe20007ffe1ff */
[----:B0-----:R-:W-:-:S07]  /*0200*/  IMAD.WIDE.U32 R6, R15, 0x10, R6 ;  /* 0x000000100f067825 */ /* 0x001fce00078e0006 */
.L_x_6:
[----:B0-----:R-:W-:-:S05]  /*0210*/  IMAD.WIDE R16, R2, 0x2, R6 ;  /* 0x0000000202107825 */ /* 0x001fca00078e0206 */
[----:B------:R-:W2:Y:S01]  /*0220*/  LDG.E.128 R12, desc[UR4][R16.64] ;  /* 0x00000004100c7981 */ /* 0x000ea2000c1e1d00 */
[----:B------:R-:W-:Y:S01]  /*0230*/  VIADD R18, R18, 0x1 ;  /* 0x0000000112127836 */ /* 0x000fe20000000000 */
[----:B------:R-:W-:-:S04]  /*0240*/  IADD3 R2, PT, PT, R2, R5, RZ ;  /* 0x0000000502027210 */ /* 0x000fc80007ffe0ff */
[----:B------:R-:W-:Y:S01]  /*0250*/  ISETP.NE.AND P1, PT, R18, RZ, PT ;  /* 0x000000ff1200720c */ /* 0x000fe20003f25270 */
[----:B--2--5:R-:W-:Y:S02]  /*0260*/  HFMA2 R12, R12, 1, 1, R8 ;  /* 0x3c003c000c0c7831 */ /* 0x024fe40000000008 */
[----:B------:R-:W-:Y:S02]  /*0270*/  HADD2 R13, R13, R9 ;  /* 0x000000090d0d7230 */ /* 0x000fe40000000000 */
[----:B------:R-:W-:Y:S02]  /*0280*/  HFMA2 R14, R14, 1, 1, R10 ;  /* 0x3c003c000e0e7831 */ /* 0x000fe4000000000a */
[----:B------:R-:W-:-:S05]  /*0290*/  HADD2 R15, R15, R11 ;  /* 0x0000000b0f0f7230 */ /* 0x000fca0000000000 */
[----:B------:R0:W-:Y:S01]  /*02a0*/  STG.E.128 desc[UR4][R16.64], R12 ;  /* 0x0000000c10007986 */ /* 0x0001e2000c101d04 */
[----:B------:R-:W-:Y:S05]  /*02b0*/  @P1 BRA `(.L_x_6) ;  /* 0xfffffffc00d41947 */ /* 0x000fea000383ffff */
.L_x_5:
[----:B------:R-:W-:Y:S05]  /*02c0*/  @P0 EXIT ;  /* 0x000000000000094d */ /* 0x000fea0003800000 */
[C-C-:B------:R-:W-:Y:S01]  /*02d0*/  IMAD R20, R5.reuse, 0x2, R2.reuse ;  /* 0x0000000205147824 */ /* 0x140fe200078e0202 */
[----:B------:R-:W-:Y:S01]  /*02e0*/  IADD3 R6, PT, PT, R2, R5, RZ ;  /* 0x0000000502067210 */ /* 0x000fe20007ffe0ff */
[----:B------:R-:W-:Y:S01]  /*02f0*/  IMAD R7, R5, 0x3, R2 ;  /* 0x0000000305077824 */ /* 0x000fe200078e0202 */
[----:B------:R-:W1:Y:S06]  /*0300*/  LDCU.64 UR6, c[0x0][0x380] ;  /* 0x00007000ff0677ac */ /* 0x000e6c0008000a00 */
.L_x_7:
[----:B0-2---:R-:W-:-:S04]  /*0310*/  IADD3 R12, P0, PT, R0, R2, RZ ;  /* 0x00000002000c7210 */ /* 0x005fc80007f1e0ff */
[----:B------:R-:W-:Y:S02]  /*0320*/  LEA.HI.X.SX32 R13, R2, RZ, 0x1, P0 ;  /* 0x000000ff020d7211 */ /* 0x000fe400000f0eff */
[----:B-1----:R-:W-:-:S04]  /*0330*/  LEA R22, P0, R12, UR6, 0x1 ;  /* 0x000000060c167c11 */ /* 0x002fc8000f8008ff */
[----:B------:R-:W-:-:S05]  /*0340*/  LEA.HI.X R23, R12, UR7, R13, 0x1, P0 ;  /* 0x000000070c177c11 */ /* 0x000fca00080f0c0d */
[----:B------:R-:W2:Y:S01]  /*0350*/  LDG.E.128 R12, desc[UR4][R22.64] ;  /* 0x00000004160c7981 */ /* 0x000ea2000c1e1d00 */
[----:B------:R-:W-:-:S04]  /*0360*/  IADD3 R16, P0, PT, R0, R6, RZ ;  /* 0x0000000600107210 */ /* 0x000fc80007f1e0ff */
[----:B------:R-:W-:Y:S02]  /*0370*/  LEA.HI.X.SX32 R17, R6, RZ, 0x1, P0 ;  /* 0x000000ff06117211 */ /* 0x000fe400000f0eff */
[----:B------:R-:W-:-:S04]  /*0380*/  LEA R26, P0, R16, UR6, 0x1 ;  /* 0x00000006101a7c11 */ /* 0x000fc8000f8008ff */
[----:B------:R-:W-:Y:S01]  /*0390*/  LEA.HI.X R27, R16, UR7, R17, 0x1, P0 ;  /* 0x00000007101b7c11 */ /* 0x000fe200080f0c11 */
[----:B--2--5:R-:W-:Y:S02]  /*03a0*/  HFMA2 R12, R12, 1, 1, R8 ;  /* 0x3c003c000c0c7831 */ /* 0x024fe40000000008 */
[----:B------:R-:W-:Y:S02]  /*03b0*/  HADD2 R13, R13, R9 ;  /* 0x000000090d0d7230 */ /* 0x000fe40000000000 */
[----:B------:R-:W-:Y:S02]  /*03c0*/  HFMA2 R14, R14, 1, 1, R10 ;  /* 0x3c003c000e0e7831 */ /* 0x000fe4000000000a */
[----:B------:R-:W-:-:S05]  /*03d0*/  HADD2 R15, R15, R11 ;  /* 0x0000000b0f0f7230 */ /* 0x000fca0000000000 */
[----:B------:R0:W-:Y:S04]  /*03e0*/  STG.E.128 desc[UR4][R22.64], R12 ;  /* 0x0000000c16007986 */ /* 0x0001e8000c101d04 */
[----:B------:R-:W2:Y:S01]  /*03f0*/  LDG.E.128 R16, desc[UR4][R26.64] ;  /* 0x000000041a107981 */ /* 0x000ea2000c1e1d00 */
[----:B------:R-:W-:-:S04]  /*0400*/  IADD3 R21, P0, PT, R0, R20, RZ ;  /* 0x0000001400157210 */ /* 0x000fc80007f1e0ff */
[----:B------:R-:W-:Y:S02]  /*0410*/  LEA.HI.X.SX32 R28, R20, RZ, 0x1, P0 ;  /* 0x000000ff141c7211 */ /* 0x000fe400000f0eff */
[----:B------:R-:W-:-:S04]  /*0420*/  LEA R24, P0, R21, UR6, 0x1 ;  /* 0x0000000615187c11 */ /* 0x000fc8000f8008ff */
[----:B------:R-:W-:Y:S01]  /*0430*/  LEA.HI.X R25, R21, UR7, R28, 0x1, P0 ;  /* 0x0000000715197c11 */ /* 0x000fe200080f0c1c */
[----:B--2---:R-:W-:Y:S02]  /*0440*/  HFMA2 R16, R16, 1, 1, R8 ;  /* 0x3c003c0010107831 */ /* 0x004fe40000000008 */
[----:B------:R-:W-:Y:S02]  /*0450*/  HADD2 R17, R17, R9 ;  /* 0x0000000911117230 */ /* 0x000fe40000000000 */
[----:B------:R-:W-:Y:S02]  /*0460*/  HFMA2 R18, R18, 1, 1, R10 ;  /* 0x3c003c0012127831 */ /* 0x000fe4000000000a */
[----:B------:R-:W-:-:S05]  /*0470*/  HADD2 R19, R19, R11 ;  /* 0x0000000b13137230 */ /* 0x000fca0000000000 */
[----:B------:R1:W-:Y:S04]  /*0480*/  STG.E.128 desc[UR4][R26.64], R16 ;  /* 0x000000101a007986 */ /* 0x0003e8000c101d04 */
[----:B0-----:R-:W2:Y:S01]  /*0490*/  LDG.E.128 R12, desc[UR4][R24.64] ;  /* 0x00000004180c7981 */ /* 0x001ea2000c1e1d00 */
        /* <DEDUP_REMOVED lines=9> */
[----:B-1----:R-:W3:Y:S01]  /*0530*/  LDG.E.128 R16, desc[UR4][R22.64] ;  /* 0x0000000416107981 */ /* 0x002ee2000c1e1d00 */
[----:B------:R-:W-:Y:S01]  /*0540*/  VIADD R3, R3, 0x4 ;  /* 0x0000000403037836 */ /* 0x000fe20000000000 */
[C---:B------:R-:W-:Y:S01]  /*0550*/  LEA R2, R5.reuse, R2, 0x1 ;  /* 0x0000000205027211 */ /* 0x040fe200078e08ff */
[C---:B------:R-:W-:Y:S01]  /*0560*/  IMAD R20, R5.reuse, 0x4, R20 ;  /* 0x0000000405147824 */ /* 0x040fe200078e0214 */
[----:B------:R-:W-:Y:S02]  /*0570*/  LEA R6, R5, R6, 0x2 ;  /* 0x0000000605067211 */ /* 0x000fe400078e10ff */
[----:B------:R-:W-:Y:S01]  /*0580*/  ISETP.GE.AND P0, PT, R3, R4, PT ;  /* 0x000000040300720c */ /* 0x000fe20003f06270 */
[C---:B------:R-:W-:Y:S01]  /*0590*/  IMAD R2, R5.reuse, 0x2, R2 ;  /* 0x0000000205027824 */ /* 0x040fe200078e0202 */
[----:B------:R-:W-:Y:S01]  /*05a0*/  LEA R7, R5, R7, 0x2 ;  /* 0x0000000705077211 */ /* 0x000fe200078e10ff */
[----:B---3--:R-:W-:-:S02]  /*05b0*/  HFMA2 R16, R16, 1, 1, R8 ;  /* 0x3c003c0010107831 */ /* 0x008fc40000000008 */
[----:B------:R-:W-:Y:S02]  /*05c0*/  HADD2 R17, R17, R9 ;  /* 0x0000000911117230 */ /* 0x000fe40000000000 */
[----:B------:R-:W-:Y:S02]  /*05d0*/  HFMA2 R18, R18, 1, 1, R10 ;  /* 0x3c003c0012127831 */ /* 0x000fe4000000000a */
[----:B------:R-:W-:-:S05]  /*05e0*/  HADD2 R19, R19, R11 ;  /* 0x0000000b13137230 */ /* 0x000fca0000000000 */
[----:B------:R2:W-:Y:S01]  /*05f0*/  STG.E.128 desc[UR4][R22.64], R16 ;  /* 0x0000001016007986 */ /* 0x0005e2000c101d04 */
[----:B------:R-:W-:Y:S05]  /*0600*/  @!P0 BRA `(.L_x_7) ;  /* 0xfffffffc00408947 */ /* 0x000fea000383ffff */
[----:B------:R-:W-:Y:S05]  /*0610*/  EXIT ;  /* 0x000000000000794d */ /* 0x000fea0003800000 */
.L_x_8:
        /* <DEDUP_REMOVED lines=14> */
.L_x_21:


//--------------------- .text._Z22cuda_vector_set_kernelP6__halfPKS_ii --------------------------
	.section	.text._Z22cuda_vector_set_kernelP6__halfPKS_ii,"ax",@progbits
	.align	128
        .global         _Z22cuda_vector_set_kernelP6__halfPKS_ii
        .type           _Z22cuda_vector_set_kernelP6__halfPKS_ii,@function
        .size           _Z22cuda_vector_set_kernelP6__halfPKS_ii,(.L_x_22 - _Z22cuda_vector_set_kernelP6__halfPKS_ii)
        .other          _Z22cuda_vector_set_kernelP6__halfPKS_ii,@"STO_CUDA_ENTRY STV_DEFAULT"
_Z22cuda_vector_set_kernelP6__halfPKS_ii:
.text._Z22cuda_vector_set_kernelP6__halfPKS_ii:
[----:B------:R-:W-:Y:S01]  /*0000*/  LDC R1, c[0x0][0x37c] ;  /* 0x0000df00ff017b82 */ /* 0x000fe20000000800 */
[----:B------:R-:W0:Y:S07]  /*0010*/  S2R R7, SR_TID.X ;  /* 0x0000000000077919 */ /* 0x000e2e0000002100 */
[----:B------:R-:W1:Y:S08]  /*0020*/  S2UR UR4, SR_CTAID.X ;  /* 0x00000000000479c3 */ /* 0x000e700000002500 */
[----:B------:R-:W2:Y:S01]  /*0030*/  LDC R13, c[0x0][0x394] ;  /* 0x0000e500ff0d7b82 */ /* 0x000ea20000000800 */
[----:B-1----:R-:W-:-:S06]  /*0040*/  USHF.L.U32 UR4, UR4, 0x6, URZ ;  /* 0x0000000604047899 */ /* 0x002fcc00080006ff */
[----:B0-----:R-:W-:-:S04]  /*0050*/  LEA R0, R7, UR4, 0x1 ;  /* 0x0000000407007c11 */ /* 0x001fc8000f8e08ff */
[----:B--2---:R-:W-:-:S13]  /*0060*/  ISETP.GE.AND P0, PT, R0, R13, PT ;  /* 0x0000000d0000720c */ /* 0x004fda0003f06270 */
[----:B------:R-:W-:Y:S05]  /*0070*/  @P0 EXIT ;  /* 0x000000000000094d */ /* 0x000fea0003800000 */
[----:B------:R-:W0:Y:S08]  /*0080*/  S2UR UR8, SR_CTAID.Y ;  /* 0x00000000000879c3 */ /* 0x000e300000002600 */
[----:B------:R-:W1:Y:S08]  /*0090*/  LDC R12, c[0x0][0x390] ;  /* 0x0000e400ff0c7b82 */ /* 0x000e700000000800 */
[----:B------:R-:W2:Y:S01]  /*00a0*/  LDC.64 R2, c[0x0][0x388] ;  /* 0x0000e200ff027b82 */ /* 0x000ea20000000a00 */
[----:B0-----:R-:W-:-:S06]  /*00b0*/  USHF.L.U32 UR5, UR8, 0x4, URZ ;  /* 0x0000000408057899 */ /* 0x001fcc00080006ff */
[----:B-1----:R-:W-:-:S13]  /*00c0*/  ISETP.LE.AND P0, PT, R12, UR5, PT ;  /* 0x000000050c007c0c */ /* 0x002fda000bf03270 */
[----:B--2---:R-:W-:Y:S05]  /*00d0*/  @P0 EXIT ;  /* 0x000000000000094d */ /* 0x004fea0003800000 */
[----:B------:R-:W-:Y:S01]  /*00e0*/  MOV R17, UR5 ;  /* 0x0000000500117c02 */ /* 0x000fe20008000f00 */
[----:B------:R-:W0:Y:S01]  /*00f0*/  LDCU.64 UR6, c[0x0][0x358] ;  /* 0x00006b00ff0677ac */ /* 0x000e220008000a00 */
[----:B------:R-:W-:Y:S02]  /*0100*/  SHF.R.S32.HI R5, RZ, 0x1, R0 ;  /* 0x00000001ff057819 */ /* 0x000fe40000011400 */
[----:B------:R-:W-:-:S03]  /*0110*/  VIADDMNMX R12, R17, 0x10, R12, PT ;  /* 0x00000010110c7846 */ /* 0x000fc6000380010c */
[----:B------:R-:W-:Y:S01]  /*0120*/  IMAD.WIDE R2, R5, 0x4, R2 ;  /* 0x0000000405027825 */ /* 0x000fe200078e0202 */
[----:B------:R-:W-:-:S05]  /*0130*/  VIADDMNMX R12, R17, 0x1, R12, !PT ;  /* 0x00000001110c7846 */ /* 0x000fca000780010c */
[----:B------:R-:W-:-:S05]  /*0140*/  IMAD.IADD R4, R17, 0x1, -R12 ;  /* 0x0000000111047824 */ /* 0x000fca00078e0a0c */
[----:B------:R-:W-:Y:S01]  /*0150*/  ISETP.GT.U32.AND P1, PT, R4, -0x8, PT ;  /* 0xfffffff80400780c */ /* 0x000fe20003f24070 */
[----:B0-----:R0:W5:Y:S01]  /*0160*/  LDG.E.CONSTANT R15, desc[UR6][R2.64] ;  /* 0x00000006020f7981 */ /* 0x001162000c1e9900 */
[----:B------:R-:W-:-:S04]  /*0170*/  LOP3.LUT R14, R12, 0x7, RZ, 0xc0, !PT ;  /* 0x000000070c0e7812 */ /* 0x000fc800078ec0ff */
[----:B------:R-:W-:-:S07]  /*0180*/  ISETP.NE.AND P0, PT, R14, RZ, PT ;  /* 0x000000ff0e00720c */ /* 0x000fce0003f05270 */
[----:B0-----:R-:W-:Y:S06]  /*0190*/  @P1 BRA `(.L_x_9) ;  /* 0x0000000000681947 */ /* 0x001fec0003800000 */
[----:B------:R-:W0:Y:S01]  /*01a0*/  LDC.64 R2, c[0x0][0x380] ;  /* 0x0000e000ff027b82 */ /* 0x000e220000000a00 */
[----:B------:R-:W-:Y:S01]  /*01b0*/  IMAD R4, R13, UR8, RZ ;  /* 0x000000080d047c24 */ /* 0x000fe2000f8e02ff */
[----:B------:R-:W-:-:S04]  /*01c0*/  IADD3 R26, PT, PT, -R12, R17, R14 ;  /* 0x000000110c1a7210 */ /* 0x000fc80007ffe10e */
[----:B------:R-:W-:-:S04]  /*01d0*/  LEA R4, R4, UR4, 0x4 ;  /* 0x0000000404047c11 */ /* 0x000fc8000f8e20ff */
[----:B------:R-:W-:-:S07]  /*01e0*/  LEA R16, R7, R4, 0x1 ;  /* 0x0000000407107211 */ /* 0x000fce00078e08ff */
.L_x_10:
[----:B01----:R-:W-:Y:S01]  /*01f0*/  IMAD.WIDE R18, R16, 0x2, R2 ;  /* 0x0000000210127825 */ /* 0x003fe200078e0202 */
[----:B------:R-:W-:-:S03]  /*0200*/  IADD3 R17, PT, PT, R17, 0x8, RZ ;  /* 0x0000000811117810 */ /* 0x000fc60007ffe0ff */
[----:B------:R-:W-:Y:S01]  /*0210*/  VIADD R26, R26, 0x8 ;  /* 0x000000081a1a7836 */ /* 0x000fe20000000000 */
[----:B-----5:R1:W-:Y:S01]  /*0220*/  STG.E desc[UR6][R18.64], R15 ;  /* 0x0000000f12007986 */ /* 0x0203e2000c101906 */
[----:B------:R-:W-:-:S03]  /*0230*/  IMAD.WIDE R20, R13, 0x2, R18 ;  /* 0x000000020d147825 */ /* 0x000fc600078e0212 */
[----:B------:R-:W-:Y:S01]  /*0240*/  ISETP.NE.AND P1, PT, R26, RZ, PT ;  /* 0x000000ff1a00720c */ /* 0x000fe20003f25270 */
[C---:B------:R-:W-:Y:S01]  /*0250*/  IMAD R16, R13.reuse, 0x8, R16 ;  /* 0x000000080d107824 */ /* 0x040fe200078e0210 */
[----:B------:R1:W-:Y:S01]  /*0260*/  STG.E desc[UR6][R20.64], R15 ;  /* 0x0000000f14007986 */ /* 0x0003e2000c101906 */
[----:B------:R-:W-:-:S05]  /*0270*/  IMAD.WIDE R22, R13, 0x2, R20 ;  /* 0x000000020d167825 */ /* 0x000fca00078e0214 */
        /* <DEDUP_REMOVED lines=11> */
[----:B------:R-:W-:Y:S05]  /*0330*/  @P1 BRA `(.L_x_10) ;  /* 0xfffffffc00ac1947 */ /* 0x000fea000383ffff */
.L_x_9:
[----:B------:R-:W-:Y:S05]  /*0340*/  @!P0 EXIT ;  /* 0x000000000000894d */ /* 0x000fea0003800000 */
[----:B------:R-:W-:Y:S02]  /*0350*/  ISETP.GE.U32.AND P0, PT, R14, 0x4, PT ;  /* 0x000000040e00780c */ /* 0x000fe40003f06070 */
[----:B-1----:R-:W-:-:S04]  /*0360*/  LOP3.LUT R10, R12, 0x3, RZ, 0xc0, !PT ;  /* 0x000000030c0a7812 */ /* 0x002fc800078ec0ff */
[----:B------:R-:W-:-:S07]  /*0370*/  ISETP.NE.AND P1, PT, R10, RZ, PT ;  /* 0x000000ff0a00720c */ /* 0x000fce0003f25270 */
[----:B------:R-:W-:Y:S06]  /*0380*/  @!P0 BRA `(.L_x_11) ;  /* 0x00000000002c8947 */ /* 0x000fec0003800000 */
[----:B------:R-:W0:Y:S01]  /*0390*/  LDC.64 R2, c[0x0][0x380] ;  /* 0x0000e000ff027b82 */ /* 0x000e220000000a00 */
[C---:B------:R-:W-:Y:S01]  /*03a0*/  IMAD R5, R17.reuse, R13, R0 ;  /* 0x0000000d11057224 */ /* 0x040fe200078e0200 */
[----:B------:R-:W-:-:S03]  /*03b0*/  IADD3 R17, PT, PT, R17, 0x4, RZ ;  /* 0x0000000411117810 */ /* 0x000fc60007ffe0ff */
[----:B0-----:R-:W-:-:S05]  /*03c0*/  IMAD.WIDE R2, R5, 0x2, R2 ;  /* 0x0000000205027825 */ /* 0x001fca00078e0202 */
[----:B-----5:R0:W-:Y:S01]  /*03d0*/  STG.E desc[UR6][R2.64], R15 ;  /* 0x0000000f02007986 */ /* 0x0201e2000c101906 */
[----:B------:R-:W-:-:S05]  /*03e0*/  IMAD.WIDE R4, R13, 0x2, R2 ;  /* 0x000000020d047825 */ /* 0x000fca00078e0202 */
[----:B------:R0:W-:Y:S01]  /*03f0*/  STG.E desc[UR6][R4.64], R15 ;  /* 0x0000000f04007986 */ /* 0x0001e2000c101906 */
[----:B------:R-:W-:-:S05]  /*0400*/  IMAD.WIDE R6, R13, 0x2, R4 ;  /* 0x000000020d067825 */ /* 0x000fca00078e0204 */
[----:B------:R0:W-:Y:S01]  /*0410*/  STG.E desc[UR6][R6.64], R15 ;  /* 0x0000000f06007986 */ /* 0x0001e2000c101906 */
[----:B------:R-:W-:-:S05]  /*0420*/  IMAD.WIDE R8, R13, 0x2, R6 ;  /* 0x000000020d087825 */ /* 0x000fca00078e0206 */
[----:B------:R0:W-:Y:S02]  /*0430*/  STG.E desc[UR6][R8.64], R15 ;  /* 0x0000000f08007986 */ /* 0x0001e4000c101906 */
.L_x_11:
[----:B------:R-:W-:Y:S05]  /*0440*/  @!P1 EXIT ;  /* 0x000000000000994d */ /* 0x000fea0003800000 */
[----:B------:R-:W-:Y:S02]  /*0450*/  ISETP.NE.AND P0, PT, R10, 0x1, PT ;  /* 0x000000010a00780c */ /* 0x000fe40003f05270 */
[----:B------:R-:W-:-:S04]  /*0460*/  LOP3.LUT R12, R12, 0x1, RZ, 0xc0, !PT ;  /* 0x000000010c0c7812 */ /* 0x000fc800078ec0ff */
[----:B------:R-:W-:-:S07]  /*0470*/  ISETP.NE.U32.AND P1, PT, R12, 0x1, PT ;  /* 0x000000010c00780c */ /* 0x000fce0003f25070 */
[----:B------:R-:W-:Y:S06]  /*0480*/  @!P0 BRA `(.L_x_12) ;  /* 0x00000000001c8947 */ /* 0x000fec0003800000 */
[----:B0-----:R-:W0:Y:S01]  /*0490*/  LDC.64 R2, c[0x0][0x380] ;  /* 0x0000e000ff027b82 */ /* 0x001e220000000a00 */
[C---:B------:R-:W-:Y:S01]  /*04a0*/  IMAD R5, R17.reuse, R13, R0 ;  /* 0x0000000d11057224 */ /* 0x040fe200078e0200 */
[----:B------:R-:W-:-:S03]  /*04b0*/  IADD3 R17, PT, PT, R17, 0x2, RZ ;  /* 0x0000000211117810 */ /* 0x000fc60007ffe0ff */
[----:B0-----:R-:W-:-:S05]  /*04c0*/  IMAD.WIDE R2, R5, 0x2, R2 ;  /* 0x0000000205027825 */ /* 0x001fca00078e0202 */
[----:B-----5:R1:W-:Y:S01]  /*04d0*/  STG.E desc[UR6][R2.64], R15 ;  /* 0x0000000f02007986 */ /* 0x0203e2000c101906 */
[----:B------:R-:W-:-:S05]  /*04e0*/  IMAD.WIDE R4, R13, 0x2, R2 ;  /* 0x000000020d047825 */ /* 0x000fca00078e0202 */
[----:B------:R1:W-:Y:S02]  /*04f0*/  STG.E desc[UR6][R4.64], R15 ;  /* 0x0000000f04007986 */ /* 0x0003e4000c101906 */
.L_x_12:
[----:B------:R-:W-:Y:S05]  /*0500*/  @P1 EXIT ;  /* 0x000000000000194d */ /* 0x000fea0003800000 */
[----:B01----:R-:W0:Y:S01]  /*0510*/  LDC.64 R2, c[0x0][0x380] ;  /* 0x0000e000ff027b82 */ /* 0x003e220000000a00 */
[----:B------:R-:W-:-:S04]  /*0520*/  IMAD R13, R17, R13, R0 ;  /* 0x0000000d110d7224 */ /* 0x000fc800078e0200 */
[----:B0-----:R-:W-:-:S05]  /*0530*/  IMAD.WIDE R2, R13, 0x2, R2 ;  /* 0x000000020d027825 */ /* 0x001fca00078e0202 */
[----:B-----5:R-:W-:Y:S01]  /*0540*/  STG.E desc[UR6][R2.64], R15 ;  /* 0x0000000f02007986 */ /* 0x020fe2000c101906 */
[----:B------:R-:W-:Y:S05]  /*0550*/  EXIT ;  /* 0x000000000000794d */ /* 0x000fea0003800000 */
.L_x_13:
        /* <DEDUP_REMOVED lines=10> */
.L_x_22:


//--------------------- .text._Z22cuda_vector_add_kernelP6__halfPKS_ii --------------------------
	.section	.text._Z22cuda_vector_add_kernelP6__halfPKS_ii,"ax",@progbits
	.align	128
        .global         _Z22cuda_vector_add_kernelP6__halfPKS_ii
        .type           _Z22cuda_vector_add_kernelP6__halfPKS_ii,@function
        .size           _Z22cuda_vector_add_kernelP6__halfPKS_ii,(.L_x_23 - _Z22cuda_vector_add_kernelP6__halfPKS_ii)
        .other          _Z22cuda_vector_add_kernelP6__halfPKS_ii,@"STO_CUDA_ENTRY STV_DEFAULT"
_Z22cuda_vector_add_kernelP6__halfPKS_ii:
.text._Z22cuda_vector_add_kernelP6__halfPKS_ii:
        /* <DEDUP_REMOVED lines=8> */
[----:B------:R-:W0:Y:S01]  /*0080*/  S2R R11, SR_CTAID.Y ;  /* 0x00000000000b7919 */ /* 0x000e220000002600 */
[----:B------:R-:W1:Y:S08]  /*0090*/  LDC R3, c[0x0][0x390] ;  /* 0x0000e400ff037b82 */ /* 0x000e700000000800 */
[----:B------:R-:W2:Y:S01]  /*00a0*/  LDC.64 R4, c[0x0][0x388] ;  /* 0x0000e200ff047b82 */ /* 0x000ea20000000a00 */
[----:B0-----:R-:W-:-:S04]  /*00b0*/  SHF.L.U32 R6, R11, 0x4, RZ ;  /* 0x000000040b067819 */ /* 0x001fc800000006ff */
[----:B-1----:R-:W-:-:S13]  /*00c0*/  ISETP.GE.AND P0, PT, R6, R3, PT ;  /* 0x000000030600720c */ /* 0x002fda0003f06270 */
[----:B--2---:R-:W-:Y:S05]  /*00d0*/  @P0 EXIT ;  /* 0x000000000000094d */ /* 0x004fea0003800000 */
[C---:B------:R-:W-:Y:S01]  /*00e0*/  VIADDMNMX R3, R6.reuse, 0x10, R3, PT ;  /* 0x0000001006037846 */ /* 0x040fe20003800103 */
[----:B------:R-:W0:Y:S01]  /*00f0*/  LDCU.64 UR6, c[0x0][0x358] ;  /* 0x00006b00ff0677ac */ /* 0x000e220008000a00 */
[----:B------:R-:W-:Y:S02]  /*0100*/  SHF.R.S32.HI R7, RZ, 0x1, R7 ;  /* 0x00000001ff077819 */ /* 0x000fe40000011407 */
[----:B------:R-:W-:-:S03]  /*0110*/  VIADDMNMX R9, R6, 0x1, R3, !PT ;  /* 0x0000000106097846 */ /* 0x000fc60007800103 */
[----:B------:R-:W-:Y:S01]  /*0120*/  IMAD.WIDE R4, R7, 0x4, R4 ;  /* 0x0000000407047825 */ /* 0x000fe200078e0204 */
[----:B------:R-:W-:Y:S02]  /*0130*/  IADD3 R2, PT, PT, R6, -R9, RZ ;  /* 0x8000000906027210 */ /* 0x000fe40007ffe0ff */
[----:B------:R-:W-:Y:S02]  /*0140*/  LOP3.LUT P1, R9, R9, 0x3, RZ, 0xc0, !PT ;  /* 0x0000000309097812 */ /* 0x000fe4000782c0ff */
[----:B------:R-:W-:Y:S02]  /*0150*/  ISETP.GT.U32.AND P0, PT, R2, -0x4, PT ;  /* 0xfffffffc0200780c */ /* 0x000fe40003f04070 */
[----:B0-----:R0:W5:Y:S09]  /*0160*/  LDG.E.CONSTANT R2, desc[UR6][R4.64] ;  /* 0x0000000604027981 */ /* 0x001172000c1e9900 */
[----:B------:R-:W-:Y:S05]  /*0170*/  @!P1 BRA `(.L_x_14) ;  /* 0x0000000000389947 */ /* 0x000fea0003800000 */
[----:B0-----:R-:W0:Y:S01]  /*0180*/  LDC.64 R4, c[0x0][0x380] ;  /* 0x0000e000ff047b82 */ /* 0x001e220000000a00 */
[----:B------:R-:W-:Y:S01]  /*0190*/  IMAD R7, R11, R0, RZ ;  /* 0x000000000b077224 */ /* 0x000fe200078e02ff */
[----:B------:R-:W-:Y:S02]  /*01a0*/  IADD3 R6, PT, PT, R6, R9, RZ ;  /* 0x0000000906067210 */ /* 0x000fe40007ffe0ff */
[----:B------:R-:W-:Y:S02]  /*01b0*/  IADD3 R10, PT, PT, -R9, RZ, RZ ;  /* 0x000000ff090a7210 */ /* 0x000fe40007ffe1ff */
[----:B------:R-:W-:-:S04]  /*01c0*/  LEA R7, R7, UR4, 0x4 ;  /* 0x0000000407077c11 */ /* 0x000fc8000f8e20ff */
[----:B------:R-:W-:-:S07]  /*01d0*/  LEA R7, R12, R7, 0x1 ;  /* 0x000000070c077211 */ /* 0x000fce00078e08ff */
.L_x_15:
[----:B01----:R-:W-:-:S05]  /*01e0*/  IMAD.WIDE R8, R7, 0x2, R4 ;  /* 0x0000000207087825 */ /* 0x003fca00078e0204 */
[----:B------:R-:W2:Y:S01]  /*01f0*/  LDG.E R11, desc[UR6][R8.64] ;  /* 0x00000006080b7981 */ /* 0x000ea2000c1e1900 */
[----:B------:R-:W-:Y:S02]  /*0200*/  IADD3 R10, PT, PT, R10, 0x1, RZ ;  /* 0x000000010a0a7810 */ /* 0x000fe40007ffe0ff */
[----:B------:R-:W-:Y:S02]  /*0210*/  IADD3 R7, PT, PT, R7, R0, RZ ;  /* 0x0000000007077210 */ /* 0x000fe40007ffe0ff */
[----:B------:R-:W-:Y:S01]  /*0220*/  ISETP.NE.AND P1, PT, R10, RZ, PT ;  /* 0x000000ff0a00720c */ /* 0x000fe20003f25270 */
[----:B--2--5:R-:W-:-:S05]  /*0230*/  HFMA2 R11, R2, 1, 1, R11 ;  /* 0x3c003c00020b7831 */ /* 0x024fca000000000b */
[----:B------:R1:W-:Y:S07]  /*0240*/  STG.E desc[UR6][R8.64], R11 ;  /* 0x0000000b08007986 */ /* 0x0003ee000c101906 */
[----:B------:R-:W-:Y:S05]  /*0250*/  @P1 BRA `(.L_x_15) ;  /* 0xfffffffc00e01947 */ /* 0x000fea000383ffff */
.L_x_14:
[----:B------:R-:W-:Y:S05]  /*0260*/  @P0 EXIT ;  /* 0x000000000000094d */ /* 0x000fea0003800000 */
[----:B0-----:R-:W-:Y:S01]  /*0270*/  IADD3 R4, PT, PT, R3, -R6, RZ ;  /* 0x8000000603047210 */ /* 0x001fe20007ffe0ff */
[----:B-1----:R-:W-:Y:S01]  /*0280*/  IMAD R9, R6, R0, UR4 ;  /* 0x0000000406097e24 */ /* 0x002fe2000f8e0200 */
[----:B------:R-:W-:Y:S02]  /*0290*/  PLOP3.LUT P0, PT, PT, PT, PT, 0x80, 0x8 ;  /* 0x000000000008781c */ /* 0x000fe40003f0f070 */
[----:B------:R-:W-:Y:S02]  /*02a0*/  ISETP.GT.AND P1, PT, R4, 0xc, PT ;  /* 0x0000000c0400780c */ /* 0x000fe40003f24270 */
[----:B------:R-:W-:-:S11]  /*02b0*/  LEA R9, R12, R9, 0x1 ;  /* 0x000000090c097211 */ /* 0x000fd600078e08ff */
[----:B------:R-:W-:Y:S05]  /*02c0*/  @!P1 BRA `(.L_x_16) ;  /* 0x0000000400289947 */ /* 0x000fea0003800000 */
[----:B------:R-:W0:Y:S01]  /*02d0*/  LDC.64 R4, c[0x0][0x380] ;  /* 0x0000e000ff047b82 */ /* 0x000e220000000a00 */
[----:B------:R-:W-:Y:S02]  /*02e0*/  PLOP3.LUT P0, PT, PT, PT, PT, 0x8, 0x80 ;  /* 0x000000000080781c */ /* 0x000fe40003f0e170 */
[----:B------:R-:W-:-:S11]  /*02f0*/  IADD3 R7, PT, PT, R3, -0xc, RZ ;  /* 0xfffffff403077810 */ /* 0x000fd60007ffe0ff */
.L_x_17:
[----:B0--3--:R-:W-:-:S05]  /*0300*/  IMAD.WIDE R10, R9, 0x2, R4 ;  /* 0x00000002090a7825 */ /* 0x009fca00078e0204 */
[----:B------:R-:W2:Y:S02]  /*0310*/  LDG.E R13, desc[UR6][R10.64] ;  /* 0x000000060a0d7981 */ /* 0x000ea4000c1e1900 */
[----:B--2--5:R-:W-:Y:S02]  /*0320*/  HADD2 R19, R2, R13 ;  /* 0x0000000d02137230 */ /* 0x024fe40000000000 */
[----:B------:R-:W-:-:S03]  /*0330*/  IMAD.WIDE R12, R0, 0x2, R10 ;  /* 0x00000002000c7825 */ /* 0x000fc600078e020a */
[----:B------:R0:W-:Y:S04]  /*0340*/  STG.E desc[UR6][R10.64], R19 ;  /* 0x000000130a007986 */ /* 0x0001e8000c101906 */
[----:B------:R-:W2:Y:S02]  /*0350*/  LDG.E R15, desc[UR6][R12.64] ;  /* 0x000000060c0f7981 */ /* 0x000ea4000c1e1900 */
[----:B--2---:R-:W-:Y:S02]  /*0360*/  HFMA2 R21, R2, 1, 1, R15 ;  /* 0x3c003c0002157831 */ /* 0x004fe4000000000f */
[----:B------:R-:W-:-:S03]  /*0370*/  IMAD.WIDE R14, R0, 0x2, R12 ;  /* 0x00000002000e7825 */ /* 0x000fc600078e020c */
[----:B------:R1:W-:Y:S04]  /*0380*/  STG.E desc[UR6][R12.64], R21 ;  /* 0x000000150c007986 */ /* 0x0003e8000c101906 */
[----:B------:R-:W2:Y:S02]  /*0390*/  LDG.E R17, desc[UR6][R14.64] ;  /* 0x000000060e117981 */ /* 0x000ea4000c1e1900 */
[----:B--2---:R-:W-:Y:S02]  /*03a0*/  HADD2 R23, R2, R17 ;  /* 0x0000001102177230 */ /* 0x004fe40000000000 */
[----:B------:R-:W-:-:S03]  /*03b0*/  IMAD.WIDE R16, R0, 0x2, R14 ;  /* 0x0000000200107825 */ /* 0x000fc600078e020e */
[----:B------:R2:W-:Y:S04]  /*03c0*/  STG.E desc[UR6][R14.64], R23 ;  /* 0x000000170e007986 */ /* 0x0005e8000c101906 */
[----:B------:R-:W3:Y:S01]  /*03d0*/  LDG.E R25, desc[UR6][R16.64] ;  /* 0x0000000610197981 */ /* 0x000ee2000c1e1900 */
[----:B------:R-:W-:-:S05]  /*03e0*/  LEA R27, R0, R9, 0x2 ;  /* 0x00000009001b7211 */ /* 0x000fca00078e10ff */
[----:B------:R-:W-:-:S04]  /*03f0*/  IMAD.WIDE R8, R27, 0x2, R4 ;  /* 0x000000021b087825 */ /* 0x000fc800078e0204 */
[----:B---3--:R-:W-:-:S05]  /*0400*/  HFMA2 R25, R2, 1, 1, R25 ;  /* 0x3c003c0002197831 */ /* 0x008fca0000000019 */
[----:B------:R3:W-:Y:S04]  /*0410*/  STG.E desc[UR6][R16.64], R25 ;  /* 0x0000001910007986 */ /* 0x0007e8000c101906 */
[----:B0-----:R-:W4:Y:S02]  /*0420*/  LDG.E R11, desc[UR6][R8.64] ;  /* 0x00000006080b7981 */ /* 0x001f24000c1e1900 */
[----:B----4-:R-:W-:Y:S02]  /*0430*/  HADD2 R19, R2, R11 ;  /* 0x0000000b02137230 */ /* 0x010fe40000000000 */
[----:B------:R-:W-:-:S03]  /*0440*/  IMAD.WIDE R10, R0, 0x2, R8 ;  /* 0x00000002000a7825 */ /* 0x000fc600078e0208 */
[----:B------:R0:W-:Y:S04]  /*0450*/  STG.E desc[UR6][R8.64], R19 ;  /* 0x0000001308007986 */ /* 0x0001e8000c101906 */
[----:B-1----:R-:W4:Y:S02]  /*0460*/  LDG.E R13, desc[UR6][R10.64] ;  /* 0x000000060a0d7981 */ /* 0x002f24000c1e1900 */
[----:B----4-:R-:W-:Y:S02]  /*0470*/  HFMA2 R21, R2, 1, 1, R13 ;  /* 0x3c003c0002157831 */ /* 0x010fe4000000000d */
[----:B------:R-:W-:-:S03]  /*0480*/  IMAD.WIDE R12, R0, 0x2, R10 ;  /* 0x00000002000c7825 */ /* 0x000fc600078e020a */
[----:B------:R1:W-:Y:S04]  /*0490*/  STG.E desc[UR6][R10.64], R21 ;  /* 0x000000150a007986 */ /* 0x0003e8000c101906 */
[----:B--2---:R-:W2:Y:S02]  /*04a0*/  LDG.E R15, desc[UR6][R12.64] ;  /* 0x000000060c0f7981 */ /* 0x004ea4000c1e1900 */
[----:B--2---:R-:W-:Y:S02]  /*04b0*/  HADD2 R23, R2, R15 ;  /* 0x0000000f02177230 */ /* 0x004fe40000000000 */
[----:B------:R-:W-:-:S03]  /*04c0*/  IMAD.WIDE R14, R0, 0x2, R12 ;  /* 0x00000002000e7825 */ /* 0x000fc600078e020c */
[----:B------:R2:W-:Y:S04]  /*04d0*/  STG.E desc[UR6][R12.64], R23 ;  /* 0x000000170c007986 */ /* 0x0005e8000c101906 */
[----:B---3--:R-:W3:Y:S01]  /*04e0*/  LDG.E R17, desc[UR6][R14.64] ;  /* 0x000000060e117981 */ /* 0x008ee2000c1e1900 */
[----:B------:R-:W-:-:S05]  /*04f0*/  LEA R27, R0, R27, 0x2 ;  /* 0x0000001b001b7211 */ /* 0x000fca00078e10ff */
[----:B0-----:R-:W-:-:S04]  /*0500*/  IMAD.WIDE R8, R27, 0x2, R4 ;  /* 0x000000021b087825 */ /* 0x001fc800078e0204 */
[----:B---3--:R-:W-:-:S05]  /*0510*/  HFMA2 R17, R2, 1, 1, R17 ;  /* 0x3c003c0002117831 */ /* 0x008fca0000000011 */
[----:B------:R0:W-:Y:S04]  /*0520*/  STG.E desc[UR6][R14.64], R17 ;  /* 0x000000110e007986 */ /* 0x0001e8000c101906 */
[----:B------:R-:W3:Y:S01]  /*0530*/  LDG.E R19, desc[UR6][R8.64] ;  /* 0x0000000608137981 */ /* 0x000ee2000c1e1900 */
[----:B-1----:R-:W-:-:S04]  /*0540*/  IMAD.WIDE R10, R0, 0x2, R8 ;  /* 0x00000002000a7825 */ /* 0x002fc800078e0208 */
[----:B---3--:R-:W-:-:S05]  /*0550*/  HADD2 R19, R2, R19 ;  /* 0x0000001302137230 */ /* 0x008fca0000000000 */
[----:B------:R1:W-:Y:S04]  /*0560*/  STG.E desc[UR6][R8.64], R19 ;  /* 0x0000001308007986 */ /* 0x0003e8000c101906 */
[----:B------:R-:W3:Y:S01]  /*0570*/  LDG.E R21, desc[UR6][R10.64] ;  /* 0x000000060a157981 */ /* 0x000ee2000c1e1900 */
[----:B--2---:R-:W-:-:S04]  /*0580*/  IMAD.WIDE R12, R0, 0x2, R10 ;  /* 0x00000002000c7825 */ /* 0x004fc800078e020a */
[----:B---3--:R-:W-:-:S05]  /*0590*/  HFMA2 R21, R2, 1, 1, R21 ;  /* 0x3c003c0002157831 */ /* 0x008fca0000000015 */
[----:B------:R2:W-:Y:S04]  /*05a0*/  STG.E desc[UR6][R10.64], R21 ;  /* 0x000000150a007986 */ /* 0x0005e8000c101906 */
[----:B------:R-:W3:Y:S01]  /*05b0*/  LDG.E R23, desc[UR6][R12.64] ;  /* 0x000000060c177981 */ /* 0x000ee2000c1e1900 */
[----:B0-----:R-:W-:-:S04]  /*05c0*/  IMAD.WIDE R14, R0, 0x2, R12 ;  /* 0x00000002000e7825 */ /* 0x001fc800078e020c */
[----:B---3--:R-:W-:-:S05]  /*05d0*/  HADD2 R23, R2, R23 ;  /* 0x0000001702177230 */ /* 0x008fca0000000000 */
[----:B------:R0:W-:Y:S04]  /*05e0*/  STG.E desc[UR6][R12.64], R23 ;  /* 0x000000170c007986 */ /* 0x0001e8000c101906 */
[----:B------:R-:W3:Y:S01]  /*05f0*/  LDG.E R17, desc[UR6][R14.64] ;  /* 0x000000060e117981 */ /* 0x000ee2000c1e1900 */
[----:B------:R-:W-:-:S05]  /*0600*/  LEA R27, R0, R27, 0x2 ;  /* 0x0000001b001b7211 */ /* 0x000fca00078e10ff */
[----:B-1----:R-:W-:-:S04]  /*0610*/  IMAD.WIDE R8, R27, 0x2, R4 ;  /* 0x000000021b087825 */ /* 0x002fc800078e0204 */
[----:B---3--:R-:W-:-:S05]  /*0620*/  HFMA2 R17, R2, 1, 1, R17 ;  /* 0x3c003c0002117831 */ /* 0x008fca0000000011 */
[----:B------:R1:W-:Y:S04]  /*0630*/  STG.E desc[UR6][R14.64], R17 ;  /* 0x000000110e007986 */ /* 0x0003e8000c101906 */
[----:B------:R-:W3:Y:S01]  /*0640*/  LDG.E R19, desc[UR6][R8.64] ;  /* 0x0000000608137981 */ /* 0x000ee2000c1e1900 */
[----:B--2---:R-:W-:-:S04]  /*0650*/  IMAD.WIDE R10, R0, 0x2, R8 ;  /* 0x00000002000a7825 */ /* 0x004fc800078e0208 */
[----:B---3--:R-:W-:-:S05]  /*0660*/  HADD2 R19, R2, R19 ;  /* 0x0000001302137230 */ /* 0x008fca0000000000 */
[----:B------:R2:W-:Y:S04]  /*0670*/  STG.E desc[UR6][R8.64], R19 ;  /* 0x0000001308007986 */ /* 0x0005e8000c101906 */
[----:B------:R-:W3:Y:S01]  /*0680*/  LDG.E R21, desc[UR6][R10.64] ;  /* 0x000000060a157981 */ /* 0x000ee2000c1e1900 */
[----:B0-----:R-:W-:-:S04]  /*0690*/  IMAD.WIDE R12, R0, 0x2, R10 ;  /* 0x00000002000c7825 */ /* 0x001fc800078e020a */
[----:B---3--:R-:W-:-:S05]  /*06a0*/  HFMA2 R21, R2, 1, 1, R21 ;  /* 0x3c003c0002157831 */ /* 0x008fca0000000015 */
[----:B------:R3:W-:Y:S04]  /*06b0*/  STG.E desc[UR6][R10.64], R21 ;  /* 0x000000150a007986 */ /* 0x0007e8000c101906 */
[----:B------:R-:W4:Y:S01]  /*06c0*/  LDG.E R23, desc[UR6][R12.64] ;  /* 0x000000060c177981 */ /* 0x000f22000c1e1900 */
[----:B-1----:R-:W-:Y:S01]  /*06d0*/  IMAD.WIDE R14, R0, 0x2, R12 ;  /* 0x00000002000e7825 */ /* 0x002fe200078e020c */
[----:B------:R-:W-:-:S03]  /*06e0*/  IADD3 R6, PT, PT, R6, 0x10, RZ ;  /* 0x0000001006067810 */ /* 0x000fc60007ffe0ff */
[----:B----4-:R-:W-:-:S05]  /*06f0*/  HADD2 R23, R2, R23 ;  /* 0x0000001702177230 */ /* 0x010fca0000000000 */
[----:B------:R3:W-:Y:S04]  /*0700*/  STG.E desc[UR6][R12.64], R23 ;  /* 0x000000170c007986 */ /* 0x0007e8000c101906 */
[----:B------:R-:W4:Y:S01]  /*0710*/  LDG.E R17, desc[UR6][R14.64] ;  /* 0x000000060e117981 */ /* 0x000f22000c1e1900 */
[----:B------:R-:W-:Y:S02]  /*0720*/  ISETP.GE.AND P1, PT, R6, R7, PT ;  /* 0x000000070600720c */ /* 0x000fe40003f26270 */
[----:B--2---:R-:W-:Y:S01]  /*0730*/  LEA R9, R0, R27, 0x2 ;  /* 0x0000001b00097211 */ /* 0x004fe200078e10ff */
[----:B----4-:R-:W-:-:S05]  /*0740*/  HFMA2 R17, R2, 1, 1, R17 ;  /* 0x3c003c0002117831 */ /* 0x010fca0000000011 */
[----:B------:R3:W-:Y:S05]  /*0750*/  STG.E desc[UR6][R14.64], R17 ;  /* 0x000000110e007986 */ /* 0x0007ea000c101906 */
[----:B------:R-:W-:Y:S05]  /*0760*/  @!P1 BRA `(.L_x_17) ;  /* 0xfffffff800e49947 */ /* 0x000fea000383ffff */
.L_x_16:
[----:B------:R-:W-:-:S04]  /*0770*/  IADD3 R4, PT, PT, R3, -R6, RZ ;  /* 0x8000000603047210 */ /* 0x000fc80007ffe0ff */
[----:B------:R-:W-:-:S13]  /*0780*/  ISETP.GT.AND P1, PT, R4, 0x4, PT ;  /* 0x000000040400780c */ /* 0x000fda0003f24270 */
[----:B------:R-:W-:Y:S05]  /*0790*/  @!P1 BRA `(.L_x_18) ;  /* 0x0000000000949947 */ /* 0x000fea0003800000 */
[----:B------:R-:W3:Y:S02]  /*07a0*/  LDC.64 R4, c[0x0][0x380] ;  /* 0x0000e000ff047b82 */ /* 0x000ee40000000a00 */
[----:B---3--:R-:W-:-:S05]  /*07b0*/  IMAD.WIDE R10, R9, 0x2, R4 ;  /* 0x00000002090a7825 */ /* 0x008fca00078e0204 */
[----:B------:R-:W2:Y:S01]  /*07c0*/  LDG.E R7, desc[UR6][R10.64] ;  /* 0x000000060a077981 */ /* 0x000ea2000c1e1900 */
[----:B------:R-:W-:-:S04]  /*07d0*/  IMAD.WIDE R12, R0, 0x2, R10 ;  /* 0x00000002000c7825 */ /* 0x000fc800078e020a */
[----:B--2--5:R-:W-:-:S05]  /*07e0*/  HADD2 R7, R2, R7 ;  /* 0x0000000702077230 */ /* 0x024fca0000000000 */
        /* <DEDUP_REMOVED lines=14> */
[----:B0-----:R-:W4:Y:S01]  /*08d0*/  LDG.E R7, desc[UR6][R4.64] ;  /* 0x0000000604077981 */ /* 0x001f22000c1e1900 */
[----:B------:R-:W-:-:S04]  /*08e0*/  IMAD.WIDE R10, R0, 0x2, R4 ;  /* 0x00000002000a7825 */ /* 0x000fc800078e0204 */
[----:B----4-:R-:W-:-:S05]  /*08f0*/  HADD2 R7, R2, R7 ;  /* 0x0000000702077230 */ /* 0x010fca0000000000 */
        /* <DEDUP_REMOVED lines=9> */
[----:B---3--:R-:W2:Y:S01]  /*0990*/  LDG.E R17, desc[UR6][R14.64] ;  /* 0x000000060e117981 */ /* 0x008ea2000c1e1900 */
[----:B------:R-:W-:Y:S02]  /*09a0*/  PLOP3.LUT P0, PT, PT, PT, PT, 0x8, 0x80 ;  /* 0x000000000080781c */ /* 0x000fe40003f0e170 */
[----:B------:R-:W-:Y:S02]  /*09b0*/  IADD3 R6, PT, PT, R6, 0x8, RZ ;  /* 0x0000000806067810 */ /* 0x000fe40007ffe0ff */
[----:B------:R-:W-:Y:S01]  /*09c0*/  LEA R9, R0, R9, 0x2 ;  /* 0x0000000900097211 */ /* 0x000fe200078e10ff */
[----:B--2---:R-:W-:-:S05]  /*09d0*/  HFMA2 R17, R2, 1, 1, R17 ;  /* 0x3c003c0002117831 */ /* 0x004fca0000000011 */
[----:B------:R0:W-:Y:S03]  /*09e0*/  STG.E desc[UR6][R14.64], R17 ;  /* 0x000000110e007986 */ /* 0x0001e6000c101906 */
.L_x_18:
[----:B------:R-:W-:-:S13]  /*09f0*/  ISETP.LT.OR P0, PT, R6, R3, P0 ;  /* 0x000000030600720c */ /* 0x000fda0000701670 */
[----:B------:R-:W-:Y:S05]  /*0a00*/  @!P0 EXIT ;  /* 0x000000000000894d */ /* 0x000fea0003800000 */
[----:B0-----:R-:W0:Y:S02]  /*0a10*/  LDC.64 R4, c[0x0][0x380] ;  /* 0x0000e000ff047b82 */ /* 0x001e240000000a00 */
[----:B0-----:R-:W-:-:S05]  /*0a20*/  IMAD.WIDE R4, R9, 0x2, R4 ;  /* 0x0000000209047825 */ /* 0x001fca00078e0204 */
[----:B------:R-:W2:Y:S01]  /*0a30*/  LDG.E R3, desc[UR6][R4.64] ;  /* 0x0000000604037981 */ /* 0x000ea2000c1e1900 */
[----:B------:R-:W-:-:S04]  /*0a40*/  IMAD.WIDE R6, R0, 0x2, R4 ;  /* 0x0000000200067825 */ /* 0x000fc800078e0204 */
[----:B--2--5:R-:W-:-:S05]  /*0a50*/  HADD2 R3, R2, R3 ;  /* 0x0000000302037230 */ /* 0x024fca0000000000 */
[----:B------:R-:W-:Y:S04]  /*0a60*/  STG.E desc[UR6][R4.64], R3 ;  /* 0x0000000304007986 */ /* 0x000fe8000c101906 */
[----:B------:R-:W3:Y:S02]  /*0a70*/  LDG.E R9, desc[UR6][R6.64] ;  /* 0x0000000606097981 */ /* 0x000ee4000c1e1900 */
[----:B---3--:R-:W-:Y:S02]  /*0a80*/  HFMA2 R13, R2, 1, 1, R9 ;  /* 0x3c003c00020d7831 */ /* 0x008fe40000000009 */
[----:B------:R-:W-:-:S03]  /*0a90*/  IMAD.WIDE R8, R0, 0x2, R6 ;  /* 0x0000000200087825 */ /* 0x000fc600078e0206 */
[----:B------:R-:W-:Y:S04]  /*0aa0*/  STG.E desc[UR6][R6.64], R13 ;  /* 0x0000000d06007986 */ /* 0x000fe8000c101906 */
[----:B------:R-:W2:Y:S02]  /*0ab0*/  LDG.E R11, desc[UR6][R8.64] ;  /* 0x00000006080b7981 */ /* 0x000ea4000c1e1900 */
[----:B--2---:R-:W-:Y:S02]  /*0ac0*/  HADD2 R15, R2, R11 ;  /* 0x0000000b020f7230 */ /* 0x004fe40000000000 */
[----:B------:R-:W-:-:S03]  /*0ad0*/  IMAD.WIDE R10, R0, 0x2, R8 ;  /* 0x00000002000a7825 */ /* 0x000fc600078e0208 */
[----:B------:R-:W-:Y:S04]  /*0ae0*/  STG.E desc[UR6][R8.64], R15 ;  /* 0x0000000f08007986 */ /* 0x000fe8000c101906 */
[----:B------:R-:W2:Y:S02]  /*0af0*/  LDG.E R17, desc[UR6][R10.64] ;  /* 0x000000060a117981 */ /* 0x000ea4000c1e1900 */
[----:B--2---:R-:W-:-:S05]  /*0b00*/  HFMA2 R17, R2, 1, 1, R17 ;  /* 0x3c003c0002117831 */ /* 0x004fca0000000011 */
[----:B------:R-:W-:Y:S01]  /*0b10*/  STG.E desc[UR6][R10.64], R17 ;  /* 0x000000110a007986 */ /* 0x000fe2000c101906 */
[----:B------:R-:W-:Y:S05]  /*0b20*/  EXIT ;  /* 0x000000000000794d */ /* 0x000fea0003800000 */
.L_x_19:
        /* <DEDUP_REMOVED lines=13> */
.L_x_23:


//--------------------- .nv.shared.reserved.0     --------------------------
	.section	.nv.shared.reserved.0,"aw",@nobits
	.weak		__nv_reservedSMEM_offset_0_alias
	.size		__nv_reservedSMEM_offset_0_alias, 0, 64
	.other		__nv_reservedSMEM_offset_0_alias,@"STO_CUDA_RESERVED_SHARED STV_DEFAULT"
__nv_reservedSMEM_offset_0_alias:
	.zero		0
	.zero		64


//--------------------- .nv.global                --------------------------
	.section	.nv.global,"aw",@nobits
.nv.global:
	.type		_ZN38_INTERNAL_93344812_8_h_add_cu_257838d04cuda3std3__48in_placeE,@object
	.size		_ZN38_INTERNAL_93344812_8_h_add_cu_257838d04cuda3std3__48in_placeE,(_ZN38_INTERNAL_93344812_8_h_add_cu_257838d04cuda3std6ranges3__45__cpo8distanceE - _ZN38_INTERNAL_93344812_8_h_add_cu_257838d04cuda3std3__48in_placeE)
_ZN38_INTERNAL_93344812_8_h_add_cu_257838d04cuda3std3__48in_placeE:
	.zero		1
	.type		_ZN38_INTERNAL_93344812_8_h_add_cu_257838d04cuda3std6ranges3__45__cpo8distanceE,@object
	.size		_ZN38_INTERNAL_93344812_8_h_add_cu_257838d04cuda3std6ranges3__45__cpo8distanceE,(_ZN38_INTERNAL_93344812_8_h_add_cu_257838d04cuda3std3__45__cpo6cbeginE - _ZN38_INTERNAL_93344812_8_h_add_cu_257838d04cuda3std6ranges3__45__cpo8distanceE)
_ZN38_INTERNAL_93344812_8_h_add_cu_257838d04cuda3std6ranges3__45__cpo8distanceE:
	.zero		1
	.type		_ZN38_INTERNAL_93344812_8_h_add_cu_257838d04cuda3std3__45__cpo6cbeginE,@object
	.size		_ZN38_INTERNAL_93344812_8_h_add_cu_257838d04cuda3std3__45__cpo6cbeginE,(_ZN38_INTERNAL_93344812_8_h_add_cu_257838d04cuda3std6ranges3__45__cpo7advanceE - _ZN38_INTERNAL_93344812_8_h_add_cu_257838d04cuda3std3__45__cpo6cbeginE)
_ZN38_INTERNAL_93344812_8_h_add_cu_257838d04cuda3std3__45__cpo6cbeginE:
	.zero		1
	.type		_ZN38_INTERNAL_93344812_8_h_add_cu_257838d04cuda3std6ranges3__45__cpo7advanceE,@object
	.size		_ZN38_INTERNAL_93344812_8_h_add_cu_257838d04cuda3std6ranges3__45__cpo7advanceE,(_ZN38_INTERNAL_93344812_8_h_add_cu_257838d04cuda3std3__45__cpo7crbeginE - _ZN38_INTERNAL_93344812_8_h_add_cu_257838d04cuda3std6ranges3__45__cpo7advanceE)
_ZN38_INTERNAL_93344812_8_h_add_cu_257838d04cuda3std6ranges3__45__cpo7advanceE:
	.zero		1
	.type		_ZN38_INTERNAL_93344812_8_h_add_cu_257838d04cuda3std3__45__cpo7crbeginE,@object
	.size		_ZN38_INTERNAL_93344812_8_h_add_cu_257838d04cuda3std3__45__cpo7crbeginE,(_ZN38_INTERNAL_93344812_8_h_add_cu_257838d04cuda3std6ranges3__45__cpo4dataE - _ZN38_INTERNAL_93344812_8_h_add_cu_257838d04cuda3std3__45__cpo7crbeginE)
_ZN38_INTERNAL_93344812_8_h_add_cu_257838d04cuda3std3__45__cpo7crbeginE:
	.zero		1
	.type		_ZN38_INTERNAL_93344812_8_h_add_cu_257838d04cuda3std6ranges3__45__cpo4dataE,@object
	.size		_ZN38_INTERNAL_93344812_8_h_add_cu_257838d04cuda3std6ranges3__45__cpo4dataE,(_ZN38_INTERNAL_93344812_8_h_add_cu_257838d04cuda3std6ranges3__45__cpo5beginE - _ZN38_INTERNAL_93344812_8_h_add_cu_257838d04cuda3std6ranges3__45__cpo4dataE)
_ZN38_INTERNAL_93344812_8_h_add_cu_257838d04cuda3std6ranges3__45__cpo4dataE:
	.zero		1
	.type		_ZN38_INTERNAL_93344812_8_h_add_cu_257838d04cuda3std6ranges3__45__cpo5beginE,@object
	.size		_ZN38_INTERNAL_93344812_8_h_add_cu_257838d04cuda3std6ranges3__45__cpo5beginE,(_ZN38_INTERNAL_93344812_8_h_add_cu_257838d04cuda3std3__440_GLOBAL__N__93344812_8_h_add_cu_257838d06ignoreE - _ZN38_INTERNAL_93344812_8_h_add_cu_257838d04cuda3std6ranges3__45__cpo5beginE)
_ZN38_INTERNAL_93344812_8_h_add_cu_257838d04cuda3std6ranges3__45__cpo5beginE:
	.zero		1
	.type		_ZN38_INTERNAL_93344812_8_h_add_cu_257838d04cuda3std3__440_GLOBAL__N__93344812_8_h_add_cu_257838d06ignoreE,@object
	.size		_ZN38_INTERNAL_93344812_8_h_add_cu_257838d04cuda3std3__440_GLOBAL__N__93344812_8_h_add_cu_257838d06ignoreE,(_ZN38_INTERNAL_93344812_8_h_add_cu_257838d04cuda3std6ranges3__45__cpo4sizeE - _ZN38_INTERNAL_93344812_8_h_add_cu_257838d04cuda3std3__440_GLOBAL__N__93344812_8_h_add_cu_257838d06ignoreE)
_ZN38_INTERNAL_93344812_8_h_add_cu_257838d04cuda3std3__440_GLOBAL__N__93344812_8_h_add_cu_257838d06ignoreE:
	.zero		1
	.type		_ZN38_INTERNAL_93344812_8_h_add_cu_257838d04cuda3std6ranges3__45__cpo4sizeE,@object
	.size		_ZN38_INTERNAL_93344812_8_h_add_cu_257838d04cuda3std6ranges3__45__cpo4sizeE,(_ZN38_INTERNAL_93344812_8_h_add_cu_257838d04cuda3std3__45__cpo5beginE - _ZN38_INTERNAL_93344812_8_h_add_cu_257838d04cuda3std6ranges3__45__cpo4sizeE)
_ZN38_INTERNAL_93344812_8_h_add_cu_257838d04cuda3std6ranges3__45__cpo4sizeE:
	.zero		1
	.type		_ZN38_INTERNAL_93344812_8_h_add_cu_257838d04cuda3std3__45__cpo5beginE,@object
	.size		_ZN38_INTERNAL_93344812_8_h_add_cu_257838d04cuda3std3__45__cpo5beginE,(_ZN38_INTERNAL_93344812_8_h_add_cu_257838d04cuda3std6ranges3__45__cpo6cbeginE - _ZN38_INTERNAL_93344812_8_h_add_cu_257838d04cuda3std3__45__cpo5beginE)
_ZN38_INTERNAL_93344812_8_h_add_cu_257838d04cuda3std3__45__cpo5beginE:
	.zero		1
	.type		_ZN38_INTERNAL_93344812_8_h_add_cu_257838d04cuda3std6ranges3__45__cpo6cbeginE,@object
	.size		_ZN38_INTERNAL_93344812_8_h_add_cu_257838d04cuda3std6ranges3__45__cpo6cbeginE,(_ZN38_INTERNAL_93344812_8_h_add_cu_257838d04cuda3std3__45__cpo6rbeginE - _ZN38_INTERNAL_93344812_8_h_add_cu_257838d04cuda3std6ranges3__45__cpo6cbeginE)
_ZN38_INTERNAL_93344812_8_h_add_cu_257838d04cuda3std6ranges3__45__cpo6cbeginE:
	.zero		1
	.type		_ZN38_INTERNAL_93344812_8_h_add_cu_257838d04cuda3std3__45__cpo6rbeginE,@object
	.size		_ZN38_INTERNAL_93344812_8_h_add_cu_257838d04cuda3std3__45__cpo6rbeginE,(_ZN38_INTERNAL_93344812_8_h_add_cu_257838d04cuda3std6ranges3__45__cpo4nextE - _ZN38_INTERNAL_93344812_8_h_add_cu_257838d04cuda3std3__45__cpo6rbeginE)
_ZN38_INTERNAL_93344812_8_h_add_cu_257838d04cuda3std3__45__cpo6rbeginE:
	.zero		1
	.type		_ZN38_INTERNAL_93344812_8_h_add_cu_257838d04cuda3std6ranges3__45__cpo4nextE,@object
	.size		_ZN38_INTERNAL_93344812_8_h_add_cu_257838d04cuda3std6ranges3__45__cpo4nextE,(_ZN38_INTERNAL_93344812_8_h_add_cu_257838d04cuda3std6ranges3__45__cpo4swapE - _ZN38_INTERNAL_93344812_8_h_add_cu_257838d04cuda3std6ranges3__45__cpo4nextE)
_ZN38_INTERNAL_93344812_8_h_add_cu_257838d04cuda3std6ranges3__45__cpo4nextE:
	.zero		1
	.type		_ZN38_INTERNAL_93344812_8_h_add_cu_257838d04cuda3std6ranges3__45__cpo4swapE,@object
	.size		_ZN38_INTERNAL_93344812_8_h_add_cu_257838d04cuda3std6ranges3__45__cpo4swapE,(_ZN38_INTERNAL_93344812_8_h_add_cu_257838d04cuda3std3__420unreachable_sentinelE - _ZN38_INTERNAL_93344812_8_h_add_cu_257838d04cuda3std6ranges3__45__cpo4swapE)
_ZN38_INTERNAL_93344812_8_h_add_cu_257838d04cuda3std6ranges3__45__cpo4swapE:
	.zero		1
	.type		_ZN38_INTERNAL_93344812_8_h_add_cu_257838d04cuda3std3__420unreachable_sentinelE,@object
	.size		_ZN38_INTERNAL_93344812_8_h_add_cu_257838d04cuda3std3__420unreachable_sentinelE,(_ZN38_INTERNAL_93344812_8_h_add_cu_257838d06thrust24THRUST_300001_SM_1000_NS6system6detail10sequential3seqE - _ZN38_INTERNAL_93344812_8_h_add_cu_257838d04cuda3std3__420unreachable_sentinelE)
_ZN38_INTERNAL_93344812_8_h_add_cu_257838d04cuda3std3__420unreachable_sentinelE:
	.zero		1
	.type		_ZN38_INTERNAL_93344812_8_h_add_cu_257838d06thrust24THRUST_300001_SM_1000_NS6system6detail10sequential3seqE,@object
	.size		_ZN38_INTERNAL_93344812_8_h_add_cu_257838d06thrust24THRUST_300001_SM_1000_NS6system6detail10sequential3seqE,(_ZN38_INTERNAL_93344812_8_h_add_cu_257838d04cuda3std3__45__cpo4cendE - _ZN38_INTERNAL_93344812_8_h_add_cu_257838d06thrust24THRUST_300001_SM_1000_NS6system6detail10sequential3seqE)
_ZN38_INTERNAL_93344812_8_h_add_cu_257838d06thrust24THRUST_300001_SM_1000_NS6system6detail10sequential3seqE:
	.zero		1
	.type		_ZN38_INTERNAL_93344812_8_h_add_cu_257838d04cuda3std3__45__cpo4cendE,@object
	.size		_ZN38_INTERNAL_93344812_8_h_add_cu_257838d04cuda3std3__45__cpo4cendE,(_ZN38_INTERNAL_93344812_8_h_add_cu_257838d04cuda3std6ranges3__45__cpo9iter_swapE - _ZN38_INTERNAL_93344812_8_h_add_cu_257838d04cuda3std3__45__cpo4cendE)
_ZN38_INTERNAL_93344812_8_h_add_cu_257838d04cuda3std3__45__cpo4cendE:
	.zero		1
	.type		_ZN38_INTERNAL_93344812_8_h_add_cu_257838d04cuda3std6ranges3__45__cpo9iter_swapE,@object
	.size		_ZN38_INTERNAL_93344812_8_h_add_cu_257838d04cuda3std6ranges3__45__cpo9iter_swapE,(_ZN38_INTERNAL_93344812_8_h_add_cu_257838d04cuda3std3__45__cpo5crendE - _ZN38_INTERNAL_93344812_8_h_add_cu_257838d04cuda3std6ranges3__45__cpo9iter_swapE)
_ZN38_INTERNAL_93344812_8_h_add_cu_257838d04cuda3std6ranges3__45__cpo9iter_swapE:
	.zero		1
	.type		_ZN38_INTERNAL_93344812_8_h_add_cu_257838d04cuda3std3__45__cpo5crendE,@object
	.size		_ZN38_INTERNAL_93344812_8_h_add_cu_257838d04cuda3std3__45__cpo5crendE,(_ZN38_INTERNAL_93344812_8_h_add_cu_257838d04cuda3std6ranges3__45__cpo5cdataE - _ZN38_INTERNAL_93344812_8_h_add_cu_257838d04cuda3std3__45__cpo5crendE)
_ZN38_INTERNAL_93344812_8_h_add_cu_257838d04cuda3std3__45__cpo5crendE:
	.zero		1
	.type		_ZN38_INTERNAL_93344812_8_h_add_cu_257838d04cuda3std6ranges3__45__cpo5cdataE,@object
	.size		_ZN38_INTERNAL_93344812_8_h_add_cu_257838d04cuda3std6ranges3__45__cpo5cdataE,(_ZN38_INTERNAL_93344812_8_h_add_cu_257838d04cuda3std6ranges3__45__cpo3endE - _ZN38_INTERNAL_93344812_8_h_add_cu_257838d04cuda3std6ranges3__45__cpo5cdataE)
_ZN38_INTERNAL_93344812_8_h_add_cu_257838d04cuda3std6ranges3__45__cpo5cdataE:
	.zero		1
	.type		_ZN38_INTERNAL_93344812_8_h_add_cu_257838d04cuda3std6ranges3__45__cpo3endE,@object
	.size		_ZN38_INTERNAL_93344812_8_h_add_cu_257838d04cuda3std6ranges3__45__cpo3endE,(_ZN38_INTERNAL_93344812_8_h_add_cu_257838d04cuda3std3__419piecewise_constructE - _ZN38_INTERNAL_93344812_8_h_add_cu_257838d04cuda3std6ranges3__45__cpo3endE)
_ZN38_INTERNAL_93344812_8_h_add_cu_257838d04cuda3std6ranges3__45__cpo3endE:
	.zero		1
	.type		_ZN38_INTERNAL_93344812_8_h_add_cu_257838d04cuda3std3__419piecewise_constructE,@object
	.size		_ZN38_INTERNAL_93344812_8_h_add_cu_257838d04cuda3std3__419piecewise_constructE,(_ZN38_INTERNAL_93344812_8_h_add_cu_257838d04cuda3std6ranges3__45__cpo5ssizeE - _ZN38_INTERNAL_93344812_8_h_add_cu_257838d04cuda3std3__419piecewise_constructE)
_ZN38_INTERNAL_93344812_8_h_add_cu_257838d04cuda3std3__419piecewise_constructE:
	.zero		1
	.type		_ZN38_INTERNAL_93344812_8_h_add_cu_257838d04cuda3std6ranges3__45__cpo5ssizeE,@object
	.size		_ZN38_INTERNAL_93344812_8_h_add_cu_257838d04cuda3std6ranges3__45__cpo5ssizeE,(_ZN38_INTERNAL_93344812_8_h_add_cu_257838d04cuda3std3__45__cpo3endE - _ZN38_INTERNAL_93344812_8_h_add_cu_257838d04cuda3std6ranges3__45__cpo5ssizeE)
_ZN38_INTERNAL_93344812_8_h_add_cu_257838d04cuda3std6ranges3__45__cpo5ssizeE:
	.zero		1
	.type		_ZN38_INTERNAL_93344812_8_h_add_cu_257838d04cuda3std3__45__cpo3endE,@object
	.size		_ZN38_INTERNAL_93344812_8_h_add_cu_257838d04cuda3std3__45__cpo3endE,(_ZN38_INTERNAL_93344812_8_h_add_cu_257838d04cuda3std6ranges3__45__cpo4cendE - _ZN38_INTERNAL_93344812_8_h_add_cu_257838d04cuda3std3__45__cpo3endE)
_ZN38_INTERNAL_93344812_8_h_add_cu_257838d04cuda3std3__45__cpo3endE:
	.zero		1
	.type		_ZN38_INTERNAL_93344812_8_h_add_cu_257838d04cuda3std6ranges3__45__cpo4cendE,@object
	.size		_ZN38_INTERNAL_93344812_8_h_add_cu_257838d04cuda3std6ranges3__45__cpo4cendE,(_ZN38_INTERNAL_93344812_8_h_add_cu_257838d04cuda3std3__45__cpo4rendE - _ZN38_INTERNAL_93344812_8_h_add_cu_257838d04cuda3std6ranges3__45__cpo4cendE)
_ZN38_INTERNAL_93344812_8_h_add_cu_257838d04cuda3std6ranges3__45__cpo4cendE:
	.zero		1
	.type		_ZN38_INTERNAL_93344812_8_h_add_cu_257838d04cuda3std3__45__cpo4rendE,@object
	.size		_ZN38_INTERNAL_93344812_8_h_add_cu_257838d04cuda3std3__45__cpo4rendE,(_ZN38_INTERNAL_93344812_8_h_add_cu_257838d04cuda3std6ranges3__45__cpo4prevE - _ZN38_INTERNAL_93344812_8_h_add_cu_257838d04cuda3std3__45__cpo4rendE)
_ZN38_INTERNAL_93344812_8_h_add_cu_257838d04cuda3std3__45__cpo4rendE:
	.zero		1
	.type		_ZN38_INTERNAL_93344812_8_h_add_cu_257838d04cuda3std6ranges3__45__cpo4prevE,@object
	.size		_ZN38_INTERNAL_93344812_8_h_add_cu_257838d04cuda3std6ranges3__45__cpo4prevE,(_ZN38_INTERNAL_93344812_8_h_add_cu_257838d04cuda3std6ranges3__45__cpo9iter_moveE - _ZN38_INTERNAL_93344812_8_h_add_cu_257838d04cuda3std6ranges3__45__cpo4prevE)
_ZN38_INTERNAL_93344812_8_h_add_cu_257838d04cuda3std6ranges3__45__cpo4prevE:
	.zero		1
	.type		_ZN38_INTERNAL_93344812_8_h_add_cu_257838d04cuda3std6ranges3__45__cpo9iter_moveE,@object
	.size		_ZN38_INTERNAL_93344812_8_h_add_cu_257838d04cuda3std6ranges3__45__cpo9iter_moveE,(.L_13 - _ZN38_INTERNAL_93344812_8_h_add_cu_257838d04cuda3std6ranges3__45__cpo9iter_moveE)
_ZN38_INTERNAL_93344812_8_h_add_cu_257838d04cuda3std6ranges3__45__cpo9iter_moveE:
	.zero		1
.L_13:


//--------------------- .nv.constant0._Z27cuda_vector_set_int4_kernelP6__halfPKS_ii --------------------------
	.section	.nv.constant0._Z27cuda_vector_set_int4_kernelP6__halfPKS_ii,"a",@progbits
	.sectionflags	@""
	.align	4
.nv.constant0._Z27cuda_vector_set_int4_kernelP6__halfPKS_ii:
	.zero		920


//--------------------- .nv.constant0._Z27cuda_vector_add_int4_kernelP6__halfPKS_ii --------------------------
	.section	.nv.constant0._Z27cuda_vector_add_int4_kernelP6__halfPKS_ii,"a",@progbits
	.sectionflags	@""
	.align	4
.nv.constant0._Z27cuda_vector_add_int4_kernelP6__halfPKS_ii:
	.zero		920


//--------------------- .nv.constant0._Z22cuda_vector_set_kernelP6__halfPKS_ii --------------------------
	.section	.nv.constant0._Z22cuda_vector_set_kernelP6__halfPKS_ii,"a",@progbits
	.sectionflags	@""
	.align	4
.nv.constant0._Z22cuda_vector_set_kernelP6__halfPKS_ii:
	.zero		920


//--------------------- .nv.constant0._Z22cuda_vector_add_kernelP6__halfPKS_ii --------------------------
	.section	.nv.constant0._Z22cuda_vector_add_kernelP6__halfPKS_ii,"a",@progbits
	.sectionflags	@""
	.align	4
.nv.constant0._Z22cuda_vector_add_kernelP6__halfPKS_ii:
	.zero		920


//--------------------- SYMBOLS --------------------------

	.type		.nv.reservedSmem.offset0,@object
	.size		.nv.reservedSmem.offset0,0x4
